	.target	sm_90a

	.elftype	@"ET_EXEC"


//--------------------- .note.nv.tkinfo           --------------------------
	.section	.note.nv.tkinfo,"",@"SHT_NOTE"
	.sectionflags	@"SHF_NOTE_NV_TKINFO"
	.tkinfo
        /*0018*/ 	.word	0x00000002
        /*0030*/ 	.string	""
        /*0030*/ 	.string	"ptxas"
        /*0030*/ 	.string	"Cuda compilation tools, release 13.0, V13.0.88"
        /*0030*/ 	.string	"Build cuda_13.0.r13.0/compiler.36424714_0"
        /*0030*/ 	.string	"-arch sm_90a -m 64 "



//--------------------- .note.nv.cuinfo           --------------------------
	.section	.note.nv.cuinfo,"",@"SHT_NOTE"
	.sectionflags	@"SHF_NOTE_NV_CUINFO"
        /*0018*/ 	.short	0x0002
        /*001a*/ 	.short	0x005a
        /*001c*/ 	.short	0x0082
	.zero		2


//--------------------- .nv.info                  --------------------------
	.section	.nv.info,"",@"SHT_CUDA_INFO"
	.align	4


	//----- nvinfo : EIATTR_REGCOUNT
	.align		4
        /*0000*/ 	.byte	0x04, 0x2f
        /*0002*/ 	.short	(.L_15 - .L_14)
	.align		4
.L_14:
        /*0004*/ 	.word	index@(_ZN7cutlass13device_kernelINS_4gemm6kernel13GemmUniversalIN4cute5tupleIJiiiiEEENS1_10collective13CollectiveMmaINS1_34MainloopSm90TmaGmmaWarpSpecializedILi9ENS5_IJNS4_1CILi2EEENSA_ILi1EEESC_EEENS1_35KernelTmaWarpSpecializedCooperativeEEENS5_IJNSA_ILi128EEENSA_ILi256EEENSA_ILi32EEEEEENS_6half_tENS5_IJlSC_lEEESK_SL_NS4_8TiledMMAINS4_8MMA_AtomIJNS4_4SM904GMMA26MMA_64x256x16_F32F16F16_SSILNSP_5MajorE0ELSR_0ELNSP_7ScaleInE1ELSS_1EEEEEENS4_6LayoutISD_NS5_IJSC_NSA_ILi0EEESW_EEEEENS5_IJNS4_10UnderscoreESZ_SZ_EEEEENS4_13SM90_TMA_LOADENS4_14ComposedLayoutINS4_7SwizzleILi2ELi4ELi3EEENS4_18smem_ptr_flag_bitsILi16EEENSV_INS5_IJNSA_ILi8EEESI_EEENS5_IJSI_SC_EEEEEEEvNS4_8identityENS4_23SM90_TMA_LOAD_MULTICASTES1C_vS1D_EENS_8epilogue10collective6detail29Sm90TmaWarpSpecializedAdapterINS1H_15DefaultEpilogueISK_SL_SL_NS1G_6thread17LinearCombinationISK_Li1EffLNS1L_9ScaleType4KindE0ELNS_15FloatRoundStyleE2ESK_EENS1_15EpilogueDefaultEEEEEvvEEEEvNT_6ParamsE)
        /*0008*/ 	.word	0x000000a8


	//----- nvinfo : EIATTR_FRAME_SIZE
	.align		4
.L_15:
        /*000c*/ 	.byte	0x04, 0x11
        /*000e*/ 	.short	(.L_17 - .L_16)
	.align		4
.L_16:
        /*0010*/ 	.word	index@(_ZN7cutlass13device_kernelINS_4gemm6kernel13GemmUniversalIN4cute5tupleIJiiiiEEENS1_10collective13CollectiveMmaINS1_34MainloopSm90TmaGmmaWarpSpecializedILi9ENS5_IJNS4_1CILi2EEENSA_ILi1EEESC_EEENS1_35KernelTmaWarpSpecializedCooperativeEEENS5_IJNSA_ILi128EEENSA_ILi256EEENSA_ILi32EEEEEENS_6half_tENS5_IJlSC_lEEESK_SL_NS4_8TiledMMAINS4_8MMA_AtomIJNS4_4SM904GMMA26MMA_64x256x16_F32F16F16_SSILNSP_5MajorE0ELSR_0ELNSP_7ScaleInE1ELSS_1EEEEEENS4_6LayoutISD_NS5_IJSC_NSA_ILi0EEESW_EEEEENS5_IJNS4_10UnderscoreESZ_SZ_EEEEENS4_13SM90_TMA_LOADENS4_14ComposedLayoutINS4_7SwizzleILi2ELi4ELi3EEENS4_18smem_ptr_flag_bitsILi16EEENSV_INS5_IJNSA_ILi8EEESI_EEENS5_IJSI_SC_EEEEEEEvNS4_8identityENS4_23SM90_TMA_LOAD_MULTICASTES1C_vS1D_EENS_8epilogue10collective6detail29Sm90TmaWarpSpecializedAdapterINS1H_15DefaultEpilogueISK_SL_SL_NS1G_6thread17LinearCombinationISK_Li1EffLNS1L_9ScaleType4KindE0ELNS_15FloatRoundStyleE2ESK_EENS1_15EpilogueDefaultEEEEEvvEEEEvNT_6ParamsE)
        /*0014*/ 	.word	0x00000000


	//----- nvinfo : EIATTR_MIN_STACK_SIZE
	.align		4
.L_17:
        /*0018*/ 	.byte	0x04, 0x12
        /*001a*/ 	.short	(.L_19 - .L_18)
	.align		4
.L_18:
        /*001c*/ 	.word	index@(_ZN7cutlass13device_kernelINS_4gemm6kernel13GemmUniversalIN4cute5tupleIJiiiiEEENS1_10collective13CollectiveMmaINS1_34MainloopSm90TmaGmmaWarpSpecializedILi9ENS5_IJNS4_1CILi2EEENSA_ILi1EEESC_EEENS1_35KernelTmaWarpSpecializedCooperativeEEENS5_IJNSA_ILi128EEENSA_ILi256EEENSA_ILi32EEEEEENS_6half_tENS5_IJlSC_lEEESK_SL_NS4_8TiledMMAINS4_8MMA_AtomIJNS4_4SM904GMMA26MMA_64x256x16_F32F16F16_SSILNSP_5MajorE0ELSR_0ELNSP_7ScaleInE1ELSS_1EEEEEENS4_6LayoutISD_NS5_IJSC_NSA_ILi0EEESW_EEEEENS5_IJNS4_10UnderscoreESZ_SZ_EEEEENS4_13SM90_TMA_LOADENS4_14ComposedLayoutINS4_7SwizzleILi2ELi4ELi3EEENS4_18smem_ptr_flag_bitsILi16EEENSV_INS5_IJNSA_ILi8EEESI_EEENS5_IJSI_SC_EEEEEEEvNS4_8identityENS4_23SM90_TMA_LOAD_MULTICASTES1C_vS1D_EENS_8epilogue10collective6detail29Sm90TmaWarpSpecializedAdapterINS1H_15DefaultEpilogueISK_SL_SL_NS1G_6thread17LinearCombinationISK_Li1EffLNS1L_9ScaleType4KindE0ELNS_15FloatRoundStyleE2ESK_EENS1_15EpilogueDefaultEEEEEvvEEEEvNT_6ParamsE)
        /*0020*/ 	.word	0x00000000
.L_19:


//--------------------- .nv.compat                --------------------------
	.section	.nv.compat,"",@"SHT_CUDA_COMPAT_INFO"
	.align	4
        /*0000*/ 	.byte	0x02, 0x09, 0x01, 0x00, 0x02, 0x02, 0x04, 0x00, 0x02, 0x05, 0x05, 0x00, 0x03, 0x07, 0x01, 0x01
        /*0010*/ 	.byte	0x02, 0x03, 0x01, 0x00, 0x02, 0x06, 0x01, 0x00, 0x04, 0x0b, 0x08, 0x00, 0x00, 0x00, 0x00, 0x00
        /*0020*/ 	.byte	0x00, 0x00, 0x00, 0x00


//--------------------- .nv.info._ZN7cutlass13device_kernelINS_4gemm6kernel13GemmUniversalIN4cute5tupleIJiiiiEEENS1_10collective13CollectiveMmaINS1_34MainloopSm90TmaGmmaWarpSpecializedILi9ENS5_IJNS4_1CILi2EEENSA_ILi1EEESC_EEENS1_35KernelTmaWarpSpecializedCooperativeEEENS5_IJNSA_ILi128EEENSA_ILi256EEENSA_ILi32EEEEEENS_6half_tENS5_IJlSC_lEEESK_SL_NS4_8TiledMMAINS4_8MMA_AtomIJNS4_4SM904GMMA26MMA_64x256x16_F32F16F16_SSILNSP_5MajorE0ELSR_0ELNSP_7ScaleInE1ELSS_1EEEEEENS4_6LayoutISD_NS5_IJSC_NSA_ILi0EEESW_EEEEENS5_IJNS4_10UnderscoreESZ_SZ_EEEEENS4_13SM90_TMA_LOADENS4_14ComposedLayoutINS4_7SwizzleILi2ELi4ELi3EEENS4_18smem_ptr_flag_bitsILi16EEENSV_INS5_IJNSA_ILi8EEESI_EEENS5_IJSI_SC_EEEEEEEvNS4_8identityENS4_23SM90_TMA_LOAD_MULTICASTES1C_vS1D_EENS_8epilogue10collective6detail29Sm90TmaWarpSpecializedAdapterINS1H_15DefaultEpilogueISK_SL_SL_NS1G_6thread17LinearCombinationISK_Li1EffLNS1L_9ScaleType4KindE0ELNS_15FloatRoundStyleE2ESK_EENS1_15EpilogueDefaultEEEEEvvEEEEvNT_6ParamsE --------------------------
	.section	.nv.info._ZN7cutlass13device_kernelINS_4gemm6kernel13GemmUniversalIN4cute5tupleIJiiiiEEENS1_10collective13CollectiveMmaINS1_34MainloopSm90TmaGmmaWarpSpecializedILi9ENS5_IJNS4_1CILi2EEENSA_ILi1EEESC_EEENS1_35KernelTmaWarpSpecializedCooperativeEEENS5_IJNSA_ILi128EEENSA_ILi256EEENSA_ILi32EEEEEENS_6half_tENS5_IJlSC_lEEESK_SL_NS4_8TiledMMAINS4_8MMA_AtomIJNS4_4SM904GMMA26MMA_64x256x16_F32F16F16_SSILNSP_5MajorE0ELSR_0ELNSP_7ScaleInE1ELSS_1EEEEEENS4_6LayoutISD_NS5_IJSC_NSA_ILi0EEESW_EEEEENS5_IJNS4_10UnderscoreESZ_SZ_EEEEENS4_13SM90_TMA_LOADENS4_14ComposedLayoutINS4_7SwizzleILi2ELi4ELi3EEENS4_18smem_ptr_flag_bitsILi16EEENSV_INS5_IJNSA_ILi8EEESI_EEENS5_IJSI_SC_EEEEEEEvNS4_8identityENS4_23SM90_TMA_LOAD_MULTICASTES1C_vS1D_EENS_8epilogue10collective6detail29Sm90TmaWarpSpecializedAdapterINS1H_15DefaultEpilogueISK_SL_SL_NS1G_6thread17LinearCombinationISK_Li1EffLNS1L_9ScaleType4KindE0ELNS_15FloatRoundStyleE2ESK_EENS1_15EpilogueDefaultEEEEEvvEEEEvNT_6ParamsE,"",@"SHT_CUDA_INFO"
	.sectionflags	@""
	.align	4


	//----- nvinfo : EIATTR_CUDA_API_VERSION
	.align		4
        /*0000*/ 	.byte	0x04, 0x37
        /*0002*/ 	.short	(.L_21 - .L_20)
.L_20:
        /*0004*/ 	.word	0x00000082


	//----- nvinfo : EIATTR_KPARAM_INFO
	.align		4
.L_21:
        /*0008*/ 	.byte	0x04, 0x17
        /*000a*/ 	.short	(.L_23 - .L_22)
.L_22:
        /*000c*/ 	.word	0x00000000
        /*0010*/ 	.short	0x0000
        /*0012*/ 	.short	0x0070
        /*0014*/ 	.byte	0x00, 0xf0, 0x01, 0x10


	//----- nvinfo : EIATTR_SPARSE_MMA_MASK
	.align		4
.L_23:
        /*0018*/ 	.byte	0x03, 0x50
        /*001a*/ 	.short	0x0000


	//----- nvinfo : EIATTR_MAXREG_COUNT
	.align		4
        /*001c*/ 	.byte	0x03, 0x1b
        /*001e*/ 	.short	0x00a8


	//----- nvinfo : EIATTR_NUM_BARRIERS
	.align		4
        /*0020*/ 	.byte	0x02, 0x4c
        /*0022*/ 	.byte	0x01
	.zero		1


	//----- nvinfo : EIATTR_EXTERNS
	.align		4
        /*0024*/ 	.byte	0x04, 0x0f
        /*0026*/ 	.short	(.L_25 - .L_24)


	//   ....[0]....
	.align		4
.L_24:
        /*0028*/ 	.word	index@(__assertfail)


	//----- nvinfo : EIATTR_MERCURY_ISA_VERSION
	.align		4
.L_25:
        /*002c*/ 	.byte	0x03, 0x5f
        /*002e*/ 	.short	0x0101


	//----- nvinfo : EIATTR_INT_WARP_WIDE_INSTR_OFFSETS
	.align		4
        /*0030*/ 	.byte	0x04, 0x31
        /*0032*/ 	.short	(.L_27 - .L_26)


	//   ....[0]....
.L_26:
        /*0034*/ 	.word	0x00000550


	//   ....[1]....
        /*0038*/ 	.word	0x00000580


	//   ....[2]....
        /*003c*/ 	.word	0x00000740


	//----- nvinfo : EIATTR_COOP_GROUP_MASK_REGIDS
	.align		4
.L_27:
        /*0040*/ 	.byte	0x04, 0x29
        /*0042*/ 	.short	(.L_29 - .L_28)


	//   ....[0]....
.L_28:
        /*0044*/ 	.word	0xffffffff


	//   ....[1]....
        /*0048*/ 	.word	0xffffffff


	//   ....[2]....
        /*004c*/ 	.word	0xffffffff


	//   ....[3]....
        /*0050*/ 	.word	0xffffffff


	//   ....[4]....
        /*0054*/ 	.word	0xffffffff


	//   ....[5]....
        /*0058*/ 	.word	0xffffffff


	//----- nvinfo : EIATTR_COOP_GROUP_INSTR_OFFSETS
	.align		4
.L_29:
        /*005c*/ 	.byte	0x04, 0x28
        /*005e*/ 	.short	(.L_31 - .L_30)


	//   ....[0]....
.L_30:
        /*0060*/ 	.word	0x00000060


	//   ....[1]....
        /*0064*/ 	.word	0x00000070


	//   ....[2]....
        /*0068*/ 	.word	0x00000130


	//   ....[3]....
        /*006c*/ 	.word	0x000003a0


	//   ....[4]....
        /*0070*/ 	.word	0x000008c0


	//   ....[5]....
        /*0074*/ 	.word	0x00001310


	//----- nvinfo : EIATTR_REG_RECONFIG
	.align		4
.L_31:
        /*0078*/ 	.byte	0x01, 0x54
	.zero		2


	//----- nvinfo : EIATTR_SYSCALL_OFFSETS
	.align		4
        /*007c*/ 	.byte	0x04, 0x46
        /*007e*/ 	.short	(.L_33 - .L_32)


	//   ....[0]....
.L_32:
        /*0080*/ 	.word	0x000014d0


	//----- nvinfo : EIATTR_MBARRIER_INSTR_OFFSETS
	.align		4
.L_33:
        /*0084*/ 	.byte	0x04, 0x39
        /*0086*/ 	.short	(.L_35 - .L_34)


	//   ....[0]....
.L_34:
        /*0088*/ 	.word	0x00000250
        /*008c*/ 	.word	0x000000ff
        /*0090*/ 	.word	0x00000000
        /*0094*/ 	.short	0x0100
        /*0096*/ 	.byte	0x08
	.zero		1


	//   ....[1]....
        /*0098*/ 	.word	0x00000260
        /*009c*/ 	.word	0x000000ff
        /*00a0*/ 	.word	0x00000048
        /*00a4*/ 	.short	0x0100
        /*00a6*/ 	.byte	0x08
	.zero		1


	//   ....[2]....
        /*00a8*/ 	.word	0x00000270
        /*00ac*/ 	.word	0x000000ff
        /*00b0*/ 	.word	0x00000008
        /*00b4*/ 	.short	0x0100
        /*00b6*/ 	.byte	0x08
	.zero		1


	//   ....[3]....
        /*00b8*/ 	.word	0x00000280
        /*00bc*/ 	.word	0x000000ff
        /*00c0*/ 	.word	0x00000050
        /*00c4*/ 	.short	0x0100
        /*00c6*/ 	.byte	0x08
	.zero		1


	//   ....[4]....
        /*00c8*/ 	.word	0x00000290
        /*00cc*/ 	.word	0x000000ff
        /*00d0*/ 	.word	0x00000010
        /*00d4*/ 	.short	0x0100
        /*00d6*/ 	.byte	0x08
	.zero		1


	//   ....[5]....
        /*00d8*/ 	.word	0x000002a0
        /*00dc*/ 	.word	0x000000ff
        /*00e0*/ 	.word	0x00000058
        /*00e4*/ 	.short	0x0100
        /*00e6*/ 	.byte	0x08
	.zero		1


	//   ....[6]....
        /*00e8*/ 	.word	0x000002b0
        /*00ec*/ 	.word	0x000000ff
        /*00f0*/ 	.word	0x00000018
        /*00f4*/ 	.short	0x0100
        /*00f6*/ 	.byte	0x08
	.zero		1


	//   ....[7]....
        /*00f8*/ 	.word	0x000002c0
        /*00fc*/ 	.word	0x000000ff
        /*0100*/ 	.word	0x00000060
        /*0104*/ 	.short	0x0100
        /*0106*/ 	.byte	0x08
	.zero		1


	//   ....[8]....
        /*0108*/ 	.word	0x000002d0
        /*010c*/ 	.word	0x000000ff
        /*0110*/ 	.word	0x00000020
        /*0114*/ 	.short	0x0100
        /*0116*/ 	.byte	0x08
	.zero		1


	//   ....[9]....
        /*0118*/ 	.word	0x000002e0
        /*011c*/ 	.word	0x000000ff
        /*0120*/ 	.word	0x00000068
        /*0124*/ 	.short	0x0100
        /*0126*/ 	.byte	0x08
	.zero		1


	//   ....[10]....
        /*0128*/ 	.word	0x000002f0
        /*012c*/ 	.word	0x000000ff
        /*0130*/ 	.word	0x00000028
        /*0134*/ 	.short	0x0100
        /*0136*/ 	.byte	0x08
	.zero		1


	//   ....[11]....
        /*0138*/ 	.word	0x00000300
        /*013c*/ 	.word	0x000000ff
        /*0140*/ 	.word	0x00000070
        /*0144*/ 	.short	0x0100
        /*0146*/ 	.byte	0x08
	.zero		1


	//   ....[12]....
        /*0148*/ 	.word	0x00000310
        /*014c*/ 	.word	0x000000ff
        /*0150*/ 	.word	0x00000030
        /*0154*/ 	.short	0x0100
        /*0156*/ 	.byte	0x08
	.zero		1


	//   ....[13]....
        /*0158*/ 	.word	0x00000320
        /*015c*/ 	.word	0x000000ff
        /*0160*/ 	.word	0x00000078
        /*0164*/ 	.short	0x0100
        /*0166*/ 	.byte	0x08
	.zero		1


	//   ....[14]....
        /*0168*/ 	.word	0x00000330
        /*016c*/ 	.word	0x000000ff
        /*0170*/ 	.word	0x00000038
        /*0174*/ 	.short	0x0100
        /*0176*/ 	.byte	0x08
	.zero		1


	//   ....[15]....
        /*0178*/ 	.word	0x00000340
        /*017c*/ 	.word	0x000000ff
        /*0180*/ 	.word	0x00000080
        /*0184*/ 	.short	0x0100
        /*0186*/ 	.byte	0x08
	.zero		1


	//   ....[16]....
        /*0188*/ 	.word	0x00000350
        /*018c*/ 	.word	0x000000ff
        /*0190*/ 	.word	0x00000040
        /*0194*/ 	.short	0x0100
        /*0196*/ 	.byte	0x08
	.zero		1


	//   ....[17]....
        /*0198*/ 	.word	0x00000360
        /*019c*/ 	.word	0x000000ff
        /*01a0*/ 	.word	0x00000088
        /*01a4*/ 	.short	0x0100
        /*01a6*/ 	.byte	0x08
	.zero		1


	//   ....[18]....
        /*01a8*/ 	.word	0x000007c0
        /*01ac*/ 	.word	0x000000ff
        /*01b0*/ 	.word	0x000000a0
        /*01b4*/ 	.short	0x0100
        /*01b6*/ 	.byte	0x06
	.zero		1


	//   ....[19]....
        /*01b8*/ 	.word	0x00000850
        /*01bc*/ 	.word	0x000000ff
        /*01c0*/ 	.word	0x000000a8
        /*01c4*/ 	.short	0x0100
        /*01c6*/ 	.byte	0x06
	.zero		1


	//   ....[20]....
        /*01c8*/ 	.word	0x00001590
        /*01cc*/ 	.word	0x00000003
        /*01d0*/ 	.word	0x00000000
        /*01d4*/ 	.short	0x010a
        /*01d6*/ 	.byte	0x3f
	.zero		1


	//   ....[21]....
        /*01d8*/ 	.word	0x000015d0
        /*01dc*/ 	.word	0x00000003
        /*01e0*/ 	.word	0x00000000
        /*01e4*/ 	.short	0x010a
        /*01e6*/ 	.byte	0x3f
	.zero		1


	//   ....[22]....
        /*01e8*/ 	.word	0x000018b0
        /*01ec*/ 	.word	0x00000005
        /*01f0*/ 	.word	0x00000000
        /*01f4*/ 	.short	0x010a
        /*01f6*/ 	.byte	0x3f
	.zero		1


	//   ....[23]....
        /*01f8*/ 	.word	0x000018f0
        /*01fc*/ 	.word	0x00000005
        /*0200*/ 	.word	0x00000000
        /*0204*/ 	.short	0x010a
        /*0206*/ 	.byte	0x3f
	.zero		1


	//   ....[24]....
        /*0208*/ 	.word	0x00001a60
        /*020c*/ 	.word	0x00000005
        /*0210*/ 	.word	0x00000000
        /*0214*/ 	.short	0x0101
        /*0216*/ 	.byte	0x3f
	.zero		1


	//   ....[25]....
        /*0218*/ 	.word	0x00001c80
        /*021c*/ 	.word	0x00000003
        /*0220*/ 	.word	0x00000000
        /*0224*/ 	.short	0x0101
        /*0226*/ 	.byte	0x3f
	.zero		1


	//   ....[26]....
        /*0228*/ 	.word	0x0000aa60
        /*022c*/ 	.word	0x00000017
        /*0230*/ 	.word	0x00000048
        /*0234*/ 	.short	0x010a
        /*0236*/ 	.byte	0x3f
	.zero		1


	//   ....[27]....
        /*0238*/ 	.word	0x0000add0
        /*023c*/ 	.word	0x00000003
        /*0240*/ 	.word	0x000000a8
        /*0244*/ 	.short	0x0101
        /*0246*/ 	.byte	0x3f
	.zero		1


	//   ....[28]....
        /*0248*/ 	.word	0x0000b530
        /*024c*/ 	.word	0x00000007
        /*0250*/ 	.word	0x00000000
        /*0254*/ 	.short	0x010a
        /*0256*/ 	.byte	0x3f
	.zero		1


	//   ....[29]....
        /*0258*/ 	.word	0x0000b5b0
        /*025c*/ 	.word	0x00000008
        /*0260*/ 	.word	0x00000000
        /*0264*/ 	.short	0x010a
        /*0266*/ 	.byte	0x3f
	.zero		1


	//   ....[30]....
        /*0268*/ 	.word	0x0000b640
        /*026c*/ 	.word	0x00000009
        /*0270*/ 	.word	0x00000000
        /*0274*/ 	.short	0x010a
        /*0276*/ 	.byte	0x3f
	.zero		1


	//   ....[31]....
        /*0278*/ 	.word	0x0000b6d0
        /*027c*/ 	.word	0x00000008
        /*0280*/ 	.word	0x00000000
        /*0284*/ 	.short	0x010a
        /*0286*/ 	.byte	0x3f
	.zero		1


	//   ....[32]....
        /*0288*/ 	.word	0x0000b760
        /*028c*/ 	.word	0x00000009
        /*0290*/ 	.word	0x00000000
        /*0294*/ 	.short	0x010a
        /*0296*/ 	.byte	0x3f
	.zero		1


	//   ....[33]....
        /*0298*/ 	.word	0x0000b7f0
        /*029c*/ 	.word	0x00000008
        /*02a0*/ 	.word	0x00000000
        /*02a4*/ 	.short	0x010a
        /*02a6*/ 	.byte	0x3f
	.zero		1


	//   ....[34]....
        /*02a8*/ 	.word	0x0000b880
        /*02ac*/ 	.word	0x00000009
        /*02b0*/ 	.word	0x00000000
        /*02b4*/ 	.short	0x010a
        /*02b6*/ 	.byte	0x3f
	.zero		1


	//   ....[35]....
        /*02b8*/ 	.word	0x0000b910
        /*02bc*/ 	.word	0x00000006
        /*02c0*/ 	.word	0x00000000
        /*02c4*/ 	.short	0x010a
        /*02c6*/ 	.byte	0x3f
	.zero		1


	//   ....[36]....
        /*02c8*/ 	.word	0x0000b9a0
        /*02cc*/ 	.word	0x00000003
        /*02d0*/ 	.word	0x00000000
        /*02d4*/ 	.short	0x010a
        /*02d6*/ 	.byte	0x3f
	.zero		1


	//   ....[37]....
        /*02d8*/ 	.word	0x0000ba00
        /*02dc*/ 	.word	0x00000003
        /*02e0*/ 	.word	0x00000000
        /*02e4*/ 	.short	0x010a
        /*02e6*/ 	.byte	0x3f
	.zero		1


	//   ....[38]....
        /*02e8*/ 	.word	0x0000ba50
        /*02ec*/ 	.word	0x00000005
        /*02f0*/ 	.word	0x00000000
        /*02f4*/ 	.short	0x010a
        /*02f6*/ 	.byte	0x3f
	.zero		1


	//   ....[39]....
        /*02f8*/ 	.word	0x0000bb20
        /*02fc*/ 	.word	0x00000017
        /*0300*/ 	.word	0x00000048
        /*0304*/ 	.short	0x010a
        /*0306*/ 	.byte	0x3f
	.zero		1


	//   ....[40]....
        /*0308*/ 	.word	0x0000bbf0
        /*030c*/ 	.word	0x00000007
        /*0310*/ 	.word	0x00000000
        /*0314*/ 	.short	0x010a
        /*0316*/ 	.byte	0x3f
	.zero		1


	//   ....[41]....
        /*0318*/ 	.word	0x0000bc40
        /*031c*/ 	.word	0x00000008
        /*0320*/ 	.word	0x00000000
        /*0324*/ 	.short	0x010a
        /*0326*/ 	.byte	0x3f
	.zero		1


	//   ....[42]....
        /*0328*/ 	.word	0x0000bc90
        /*032c*/ 	.word	0x00000009
        /*0330*/ 	.word	0x00000000
        /*0334*/ 	.short	0x010a
        /*0336*/ 	.byte	0x3f
	.zero		1


	//   ....[43]....
        /*0338*/ 	.word	0x0000bce0
        /*033c*/ 	.word	0x00000008
        /*0340*/ 	.word	0x00000000
        /*0344*/ 	.short	0x010a
        /*0346*/ 	.byte	0x3f
	.zero		1


	//   ....[44]....
        /*0348*/ 	.word	0x0000bd30
        /*034c*/ 	.word	0x00000009
        /*0350*/ 	.word	0x00000000
        /*0354*/ 	.short	0x010a
        /*0356*/ 	.byte	0x3f
	.zero		1


	//   ....[45]....
        /*0358*/ 	.word	0x0000bd80
        /*035c*/ 	.word	0x00000008
        /*0360*/ 	.word	0x00000000
        /*0364*/ 	.short	0x010a
        /*0366*/ 	.byte	0x3f
	.zero		1


	//   ....[46]....
        /*0368*/ 	.word	0x0000bdd0
        /*036c*/ 	.word	0x00000009
        /*0370*/ 	.word	0x00000000
        /*0374*/ 	.short	0x010a
        /*0376*/ 	.byte	0x3f
	.zero		1


	//   ....[47]....
        /*0378*/ 	.word	0x0000be20
        /*037c*/ 	.word	0x00000006
        /*0380*/ 	.word	0x00000000
        /*0384*/ 	.short	0x010a
        /*0386*/ 	.byte	0x3f
	.zero		1


	//----- nvinfo : EIATTR_NUM_MBARRIERS
	.align		4
.L_35:
        /*0388*/ 	.byte	0x03, 0x38
        /*038a*/ 	.short	0x0014


	//----- nvinfo : EIATTR_EXIT_INSTR_OFFSETS
	.align		4
        /*038c*/ 	.byte	0x04, 0x1c
        /*038e*/ 	.short	(.L_37 - .L_36)


	//   ....[0]....
.L_36:
        /*0390*/ 	.word	0x00000a20


	//   ....[1]....
        /*0394*/ 	.word	0x00001240


	//   ....[2]....
        /*0398*/ 	.word	0x0000a180


	//   ....[3]....
        /*039c*/ 	.word	0x0000a6e0


	//   ....[4]....
        /*03a0*/ 	.word	0x0000b9f0


	//----- nvinfo : EIATTR_MAX_THREADS
	.align		4
.L_37:
        /*03a4*/ 	.byte	0x04, 0x05
        /*03a6*/ 	.short	(.L_39 - .L_38)
.L_38:
        /*03a8*/ 	.word	0x00000180
        /*03ac*/ 	.word	0x00000001
        /*03b0*/ 	.word	0x00000001


	//----- nvinfo : EIATTR_CRS_STACK_SIZE
	.align		4
.L_39:
        /*03b4*/ 	.byte	0x04, 0x1e
        /*03b6*/ 	.short	(.L_41 - .L_40)
.L_40:
        /*03b8*/ 	.word	0x00000000


	//----- nvinfo : EIATTR_CBANK_PARAM_SIZE
	.align		4
.L_41:
        /*03bc*/ 	.byte	0x03, 0x19
        /*03be*/ 	.short	0x0470


	//----- nvinfo : EIATTR_PARAM_CBANK
	.align		4
        /*03c0*/ 	.byte	0x04, 0x0a
        /*03c2*/ 	.short	(.L_43 - .L_42)
	.align		4
.L_42:
        /*03c4*/ 	.word	index@(.nv.constant0._ZN7cutlass13device_kernelINS_4gemm6kernel13GemmUniversalIN4cute5tupleIJiiiiEEENS1_10collective13CollectiveMmaINS1_34MainloopSm90TmaGmmaWarpSpecializedILi9ENS5_IJNS4_1CILi2EEENSA_ILi1EEESC_EEENS1_35KernelTmaWarpSpecializedCooperativeEEENS5_IJNSA_ILi128EEENSA_ILi256EEENSA_ILi32EEEEEENS_6half_tENS5_IJlSC_lEEESK_SL_NS4_8TiledMMAINS4_8MMA_AtomIJNS4_4SM904GMMA26MMA_64x256x16_F32F16F16_SSILNSP_5MajorE0ELSR_0ELNSP_7ScaleInE1ELSS_1EEEEEENS4_6LayoutISD_NS5_IJSC_NSA_ILi0EEESW_EEEEENS5_IJNS4_10UnderscoreESZ_SZ_EEEEENS4_13SM90_TMA_LOADENS4_14ComposedLayoutINS4_7SwizzleILi2ELi4ELi3EEENS4_18smem_ptr_flag_bitsILi16EEENSV_INS5_IJNSA_ILi8EEESI_EEENS5_IJSI_SC_EEEEEEEvNS4_8identityENS4_23SM90_TMA_LOAD_MULTICASTES1C_vS1D_EENS_8epilogue10collective6detail29Sm90TmaWarpSpecializedAdapterINS1H_15DefaultEpilogueISK_SL_SL_NS1G_6thread17LinearCombinationISK_Li1EffLNS1L_9ScaleType4KindE0ELNS_15FloatRoundStyleE2ESK_EENS1_15EpilogueDefaultEEEEEvvEEEEvNT_6ParamsE)
        /*03c8*/ 	.short	0x0210
        /*03ca*/ 	.short	0x0470


	//----- nvinfo : EIATTR_SW_WAR
	.align		4
.L_43:
        /*03cc*/ 	.byte	0x04, 0x36
        /*03ce*/ 	.short	(.L_45 - .L_44)
.L_44:
        /*03d0*/ 	.word	0x00000008
.L_45:


//--------------------- .nv.callgraph             --------------------------
	.section	.nv.callgraph,"",@"SHT_CUDA_CALLGRAPH"
	.align	4
	.sectionentsize	8
	.align		4
        /*0000*/ 	.word	0x00000000
	.align		4
        /*0004*/ 	.word	0xffffffff
	.align		4
        /*0008*/ 	.word	index@(_ZN7cutlass13device_kernelINS_4gemm6kernel13GemmUniversalIN4cute5tupleIJiiiiEEENS1_10collective13CollectiveMmaINS1_34MainloopSm90TmaGmmaWarpSpecializedILi9ENS5_IJNS4_1CILi2EEENSA_ILi1EEESC_EEENS1_35KernelTmaWarpSpecializedCooperativeEEENS5_IJNSA_ILi128EEENSA_ILi256EEENSA_ILi32EEEEEENS_6half_tENS5_IJlSC_lEEESK_SL_NS4_8TiledMMAINS4_8MMA_AtomIJNS4_4SM904GMMA26MMA_64x256x16_F32F16F16_SSILNSP_5MajorE0ELSR_0ELNSP_7ScaleInE1ELSS_1EEEEEENS4_6LayoutISD_NS5_IJSC_NSA_ILi0EEESW_EEEEENS5_IJNS4_10UnderscoreESZ_SZ_EEEEENS4_13SM90_TMA_LOADENS4_14ComposedLayoutINS4_7SwizzleILi2ELi4ELi3EEENS4_18smem_ptr_flag_bitsILi16EEENSV_INS5_IJNSA_ILi8EEESI_EEENS5_IJSI_SC_EEEEEEEvNS4_8identityENS4_23SM90_TMA_LOAD_MULTICASTES1C_vS1D_EENS_8epilogue10collective6detail29Sm90TmaWarpSpecializedAdapterINS1H_15DefaultEpilogueISK_SL_SL_NS1G_6thread17LinearCombinationISK_Li1EffLNS1L_9ScaleType4KindE0ELNS_15FloatRoundStyleE2ESK_EENS1_15EpilogueDefaultEEEEEvvEEEEvNT_6ParamsE)
	.align		4
        /*000c*/ 	.word	index@(__assertfail)
	.align		4
        /*0010*/ 	.word	0x00000000
	.align		4
        /*0014*/ 	.word	0xfffffffe
	.align		4
        /*0018*/ 	.word	0x00000000
	.align		4
        /*001c*/ 	.word	0xfffffffd
	.align		4
        /*0020*/ 	.word	0x00000000
	.align		4
        /*0024*/ 	.word	0xfffffffc


//--------------------- .nv.constant4             --------------------------
	.section	.nv.constant4,"a",@progbits
	.align	8
	.align		8
.nv.constant4:
        /*0000*/ 	.dword	__assertfail
	.align		8
        /*0008*/ 	.dword	__unnamed_1
	.align		8
        /*0010*/ 	.dword	_ZN40_INTERNAL_be8c2b60_4_k_cu_97c051a3_132814cuda3std3__45__cpo5beginE
	.align		8
        /*0018*/ 	.dword	_ZN40_INTERNAL_be8c2b60_4_k_cu_97c051a3_132814cuda3std3__45__cpo3endE
	.align		8
        /*0020*/ 	.dword	_ZN40_INTERNAL_be8c2b60_4_k_cu_97c051a3_132814cuda3std3__45__cpo6cbeginE
	.align		8
        /*0028*/ 	.dword	_ZN40_INTERNAL_be8c2b60_4_k_cu_97c051a3_132814cuda3std3__45__cpo4cendE
	.align		8
        /*0030*/ 	.dword	_ZN40_INTERNAL_be8c2b60_4_k_cu_97c051a3_132814cuda3std3__442_GLOBAL__N__be8c2b60_4_k_cu_97c051a3_132816ignoreE
	.align		8
        /*0038*/ 	.dword	_ZN40_INTERNAL_be8c2b60_4_k_cu_97c051a3_132814cuda3std3__419piecewise_constructE
	.align		8
        /*0040*/ 	.dword	_ZN40_INTERNAL_be8c2b60_4_k_cu_97c051a3_132814cuda3std3__48in_placeE
	.align		8
        /*0048*/ 	.dword	_ZN40_INTERNAL_be8c2b60_4_k_cu_97c051a3_132814cuda3std6ranges3__45__cpo4swapE
	.align		8
        /*0050*/ 	.dword	_ZN40_INTERNAL_be8c2b60_4_k_cu_97c051a3_132814cuda3std6ranges3__45__cpo9iter_moveE
	.align		8
        /*0058*/ 	.dword	_ZN40_INTERNAL_be8c2b60_4_k_cu_97c051a3_132814cute7productE
	.align		8
        /*0060*/ 	.dword	_ZN40_INTERNAL_be8c2b60_4_k_cu_97c051a3_132814cute1_E
	.align		8
        /*0068*/ 	.dword	$str$22
	.align		8
        /*0070*/ 	.dword	$str$23


//--------------------- .text._ZN7cutlass13device_kernelINS_4gemm6kernel13GemmUniversalIN4cute5tupleIJiiiiEEENS1_10collective13CollectiveMmaINS1_34MainloopSm90TmaGmmaWarpSpecializedILi9ENS5_IJNS4_1CILi2EEENSA_ILi1EEESC_EEENS1_35KernelTmaWarpSpecializedCooperativeEEENS5_IJNSA_ILi128EEENSA_ILi256EEENSA_ILi32EEEEEENS_6half_tENS5_IJlSC_lEEESK_SL_NS4_8TiledMMAINS4_8MMA_AtomIJNS4_4SM904GMMA26MMA_64x256x16_F32F16F16_SSILNSP_5MajorE0ELSR_0ELNSP_7ScaleInE1ELSS_1EEEEEENS4_6LayoutISD_NS5_IJSC_NSA_ILi0EEESW_EEEEENS5_IJNS4_10UnderscoreESZ_SZ_EEEEENS4_13SM90_TMA_LOADENS4_14ComposedLayoutINS4_7SwizzleILi2ELi4ELi3EEENS4_18smem_ptr_flag_bitsILi16EEENSV_INS5_IJNSA_ILi8EEESI_EEENS5_IJSI_SC_EEEEEEEvNS4_8identityENS4_23SM90_TMA_LOAD_MULTICASTES1C_vS1D_EENS_8epilogue10collective6detail29Sm90TmaWarpSpecializedAdapterINS1H_15DefaultEpilogueISK_SL_SL_NS1G_6thread17LinearCombinationISK_Li1EffLNS1L_9ScaleType4KindE0ELNS_15FloatRoundStyleE2ESK_EENS1_15EpilogueDefaultEEEEEvvEEEEvNT_6ParamsE --------------------------
	.section	.text._ZN7cutlass13device_kernelINS_4gemm6kernel13GemmUniversalIN4cute5tupleIJiiiiEEENS1_10collective13CollectiveMmaINS1_34MainloopSm90TmaGmmaWarpSpecializedILi9ENS5_IJNS4_1CILi2EEENSA_ILi1EEESC_EEENS1_35KernelTmaWarpSpecializedCooperativeEEENS5_IJNSA_ILi128EEENSA_ILi256EEENSA_ILi32EEEEEENS_6half_tENS5_IJlSC_lEEESK_SL_NS4_8TiledMMAINS4_8MMA_AtomIJNS4_4SM904GMMA26MMA_64x256x16_F32F16F16_SSILNSP_5MajorE0ELSR_0ELNSP_7ScaleInE1ELSS_1EEEEEENS4_6LayoutISD_NS5_IJSC_NSA_ILi0EEESW_EEEEENS5_IJNS4_10UnderscoreESZ_SZ_EEEEENS4_13SM90_TMA_LOADENS4_14ComposedLayoutINS4_7SwizzleILi2ELi4ELi3EEENS4_18smem_ptr_flag_bitsILi16EEENSV_INS5_IJNSA_ILi8EEESI_EEENS5_IJSI_SC_EEEEEEEvNS4_8identityENS4_23SM90_TMA_LOAD_MULTICASTES1C_vS1D_EENS_8epilogue10collective6detail29Sm90TmaWarpSpecializedAdapterINS1H_15DefaultEpilogueISK_SL_SL_NS1G_6thread17LinearCombinationISK_Li1EffLNS1L_9ScaleType4KindE0ELNS_15FloatRoundStyleE2ESK_EENS1_15EpilogueDefaultEEEEEvvEEEEvNT_6ParamsE,"ax",@progbits
	.align	128
.text._ZN7cutlass13device_kernelINS_4gemm6kernel13GemmUniversalIN4cute5tupleIJiiiiEEENS1_10collective13CollectiveMmaINS1_34MainloopSm90TmaGmmaWarpSpecializedILi9ENS5_IJNS4_1CILi2EEENSA_ILi1EEESC_EEENS1_35KernelTmaWarpSpecializedCooperativeEEENS5_IJNSA_ILi128EEENSA_ILi256EEENSA_ILi32EEEEEENS_6half_tENS5_IJlSC_lEEESK_SL_NS4_8TiledMMAINS4_8MMA_AtomIJNS4_4SM904GMMA26MMA_64x256x16_F32F16F16_SSILNSP_5MajorE0ELSR_0ELNSP_7ScaleInE1ELSS_1EEEEEENS4_6LayoutISD_NS5_IJSC_NSA_ILi0EEESW_EEEEENS5_IJNS4_10UnderscoreESZ_SZ_EEEEENS4_13SM90_TMA_LOADENS4_14ComposedLayoutINS4_7SwizzleILi2ELi4ELi3EEENS4_18smem_ptr_flag_bitsILi16EEENSV_INS5_IJNSA_ILi8EEESI_EEENS5_IJSI_SC_EEEEEEEvNS4_8identityENS4_23SM90_TMA_LOAD_MULTICASTES1C_vS1D_EENS_8epilogue10collective6detail29Sm90TmaWarpSpecializedAdapterINS1H_15DefaultEpilogueISK_SL_SL_NS1G_6thread17LinearCombinationISK_Li1EffLNS1L_9ScaleType4KindE0ELNS_15FloatRoundStyleE2ESK_EENS1_15EpilogueDefaultEEEEEvvEEEEvNT_6ParamsE:
        .type           _ZN7cutlass13device_kernelINS_4gemm6kernel13GemmUniversalIN4cute5tupleIJiiiiEEENS1_10collective13CollectiveMmaINS1_34MainloopSm90TmaGmmaWarpSpecializedILi9ENS5_IJNS4_1CILi2EEENSA_ILi1EEESC_EEENS1_35KernelTmaWarpSpecializedCooperativeEEENS5_IJNSA_ILi128EEENSA_ILi256EEENSA_ILi32EEEEEENS_6half_tENS5_IJlSC_lEEESK_SL_NS4_8TiledMMAINS4_8MMA_AtomIJNS4_4SM904GMMA26MMA_64x256x16_F32F16F16_SSILNSP_5MajorE0ELSR_0ELNSP_7ScaleInE1ELSS_1EEEEEENS4_6LayoutISD_NS5_IJSC_NSA_ILi0EEESW_EEEEENS5_IJNS4_10UnderscoreESZ_SZ_EEEEENS4_13SM90_TMA_LOADENS4_14ComposedLayoutINS4_7SwizzleILi2ELi4ELi3EEENS4_18smem_ptr_flag_bitsILi16EEENSV_INS5_IJNSA_ILi8EEESI_EEENS5_IJSI_SC_EEEEEEEvNS4_8identityENS4_23SM90_TMA_LOAD_MULTICASTES1C_vS1D_EENS_8epilogue10collective6detail29Sm90TmaWarpSpecializedAdapterINS1H_15DefaultEpilogueISK_SL_SL_NS1G_6thread17LinearCombinationISK_Li1EffLNS1L_9ScaleType4KindE0ELNS_15FloatRoundStyleE2ESK_EENS1_15EpilogueDefaultEEEEEvvEEEEvNT_6ParamsE,@function
        .size           _ZN7cutlass13device_kernelINS_4gemm6kernel13GemmUniversalIN4cute5tupleIJiiiiEEENS1_10collective13CollectiveMmaINS1_34MainloopSm90TmaGmmaWarpSpecializedILi9ENS5_IJNS4_1CILi2EEENSA_ILi1EEESC_EEENS1_35KernelTmaWarpSpecializedCooperativeEEENS5_IJNSA_ILi128EEENSA_ILi256EEENSA_ILi32EEEEEENS_6half_tENS5_IJlSC_lEEESK_SL_NS4_8TiledMMAINS4_8MMA_AtomIJNS4_4SM904GMMA26MMA_64x256x16_F32F16F16_SSILNSP_5MajorE0ELSR_0ELNSP_7ScaleInE1ELSS_1EEEEEENS4_6LayoutISD_NS5_IJSC_NSA_ILi0EEESW_EEEEENS5_IJNS4_10UnderscoreESZ_SZ_EEEEENS4_13SM90_TMA_LOADENS4_14ComposedLayoutINS4_7SwizzleILi2ELi4ELi3EEENS4_18smem_ptr_flag_bitsILi16EEENSV_INS5_IJNSA_ILi8EEESI_EEENS5_IJSI_SC_EEEEEEEvNS4_8identityENS4_23SM90_TMA_LOAD_MULTICASTES1C_vS1D_EENS_8epilogue10collective6detail29Sm90TmaWarpSpecializedAdapterINS1H_15DefaultEpilogueISK_SL_SL_NS1G_6thread17LinearCombinationISK_Li1EffLNS1L_9ScaleType4KindE0ELNS_15FloatRoundStyleE2ESK_EENS1_15EpilogueDefaultEEEEEvvEEEEvNT_6ParamsE,(.L_x_338 - _ZN7cutlass13device_kernelINS_4gemm6kernel13GemmUniversalIN4cute5tupleIJiiiiEEENS1_10collective13CollectiveMmaINS1_34MainloopSm90TmaGmmaWarpSpecializedILi9ENS5_IJNS4_1CILi2EEENSA_ILi1EEESC_EEENS1_35KernelTmaWarpSpecializedCooperativeEEENS5_IJNSA_ILi128EEENSA_ILi256EEENSA_ILi32EEEEEENS_6half_tENS5_IJlSC_lEEESK_SL_NS4_8TiledMMAINS4_8MMA_AtomIJNS4_4SM904GMMA26MMA_64x256x16_F32F16F16_SSILNSP_5MajorE0ELSR_0ELNSP_7ScaleInE1ELSS_1EEEEEENS4_6LayoutISD_NS5_IJSC_NSA_ILi0EEESW_EEEEENS5_IJNS4_10UnderscoreESZ_SZ_EEEEENS4_13SM90_TMA_LOADENS4_14ComposedLayoutINS4_7SwizzleILi2ELi4ELi3EEENS4_18smem_ptr_flag_bitsILi16EEENSV_INS5_IJNSA_ILi8EEESI_EEENS5_IJSI_SC_EEEEEEEvNS4_8identityENS4_23SM90_TMA_LOAD_MULTICASTES1C_vS1D_EENS_8epilogue10collective6detail29Sm90TmaWarpSpecializedAdapterINS1H_15DefaultEpilogueISK_SL_SL_NS1G_6thread17LinearCombinationISK_Li1EffLNS1L_9ScaleType4KindE0ELNS_15FloatRoundStyleE2ESK_EENS1_15EpilogueDefaultEEEEEvvEEEEvNT_6ParamsE)
        .other          _ZN7cutlass13device_kernelINS_4gemm6kernel13GemmUniversalIN4cute5tupleIJiiiiEEENS1_10collective13CollectiveMmaINS1_34MainloopSm90TmaGmmaWarpSpecializedILi9ENS5_IJNS4_1CILi2EEENSA_ILi1EEESC_EEENS1_35KernelTmaWarpSpecializedCooperativeEEENS5_IJNSA_ILi128EEENSA_ILi256EEENSA_ILi32EEEEEENS_6half_tENS5_IJlSC_lEEESK_SL_NS4_8TiledMMAINS4_8MMA_AtomIJNS4_4SM904GMMA26MMA_64x256x16_F32F16F16_SSILNSP_5MajorE0ELSR_0ELNSP_7ScaleInE1ELSS_1EEEEEENS4_6LayoutISD_NS5_IJSC_NSA_ILi0EEESW_EEEEENS5_IJNS4_10UnderscoreESZ_SZ_EEEEENS4_13SM90_TMA_LOADENS4_14ComposedLayoutINS4_7SwizzleILi2ELi4ELi3EEENS4_18smem_ptr_flag_bitsILi16EEENSV_INS5_IJNSA_ILi8EEESI_EEENS5_IJSI_SC_EEEEEEEvNS4_8identityENS4_23SM90_TMA_LOAD_MULTICASTES1C_vS1D_EENS_8epilogue10collective6detail29Sm90TmaWarpSpecializedAdapterINS1H_15DefaultEpilogueISK_SL_SL_NS1G_6thread17LinearCombinationISK_Li1EffLNS1L_9ScaleType4KindE0ELNS_15FloatRoundStyleE2ESK_EENS1_15EpilogueDefaultEEEEEvvEEEEvNT_6ParamsE,@"STO_CUDA_ENTRY STV_DEFAULT"
_ZN7cutlass13device_kernelINS_4gemm6kernel13GemmUniversalIN4cute5tupleIJiiiiEEENS1_10collective13CollectiveMmaINS1_34MainloopSm90TmaGmmaWarpSpecializedILi9ENS5_IJNS4_1CILi2EEENSA_ILi1EEESC_EEENS1_35KernelTmaWarpSpecializedCooperativeEEENS5_IJNSA_ILi128EEENSA_ILi256EEENSA_ILi32EEEEEENS_6half_tENS5_IJlSC_lEEESK_SL_NS4_8TiledMMAINS4_8MMA_AtomIJNS4_4SM904GMMA26MMA_64x256x16_F32F16F16_SSILNSP_5MajorE0ELSR_0ELNSP_7ScaleInE1ELSS_1EEEEEENS4_6LayoutISD_NS5_IJSC_NSA_ILi0EEESW_EEEEENS5_IJNS4_10UnderscoreESZ_SZ_EEEEENS4_13SM90_TMA_LOADENS4_14ComposedLayoutINS4_7SwizzleILi2ELi4ELi3EEENS4_18smem_ptr_flag_bitsILi16EEENSV_INS5_IJNSA_ILi8EEESI_EEENS5_IJSI_SC_EEEEEEEvNS4_8identityENS4_23SM90_TMA_LOAD_MULTICASTES1C_vS1D_EENS_8epilogue10collective6detail29Sm90TmaWarpSpecializedAdapterINS1H_15DefaultEpilogueISK_SL_SL_NS1G_6thread17LinearCombinationISK_Li1EffLNS1L_9ScaleType4KindE0ELNS_15FloatRoundStyleE2ESK_EENS1_15EpilogueDefaultEEEEEvvEEEEvNT_6ParamsE:
[----:B------:R-:W0:Y:S01]  /*0000*/  LDC R1, c[0x0][0x28] ;  /* 0x00000a00ff017b82 */ /* 0x000e220000000800 */
[----:B------:R-:W1:Y:S01]  /*0010*/  S2R R18, SR_TID.X ;  /* 0x0000000000127919 */ /* 0x000e620000002100 */
[----:B------:R-:W-:Y:S01]  /*0020*/  ELECT P0, URZ, PT ;  /* 0x00000000003f782f */ /* 0x000fe20003800000 */
[----:B------:R-:W-:Y:S01]  /*0030*/  BSSY B0, `(.L_x_0) ;  /* 0x000000f000007945 */ /* 0x000fe20003800000 */
[--C-:B-1----:R-:W-:Y:S02]  /*0040*/  SHF.R.U32.HI R0, RZ, 0x5, R18.reuse ;  /* 0x00000005ff007819 */ /* 0x102fe40000011612 */
[----:B------:R-:W-:-:S03]  /*0050*/  SHF.R.U32.HI R3, RZ, 0x7, R18 ;  /* 0x00000007ff037819 */ /* 0x000fc60000011612 */
[----:B------:R-:W1:Y:S04]  /*0060*/  SHFL.IDX PT, R2, R0, RZ, 0x1f ;  /* 0x00001fff00027589 */ /* 0x000e6800000e0000 */
[----:B------:R2:W3:Y:S01]  /*0070*/  SHFL.IDX PT, R5, R3, RZ, 0x1f ;  /* 0x00001fff03057589 */ /* 0x0004e200000e0000 */
[----:B-1----:R-:W-:-:S13]  /*0080*/  ISETP.NE.OR P0, PT, R2, RZ, !P0 ;  /* 0x000000ff0200720c */ /* 0x002fda0004705670 */
[----:B0-23--:R-:W-:Y:S05]  /*0090*/  @P0 BRA `(.L_x_1) ;  /* 0x0000000000200947 */ /* 0x00dfea0003800000 */
[----:B------:R-:W-:Y:S02]  /*00a0*/  ULDC.64 UR4, c[0x0][0x198] ;  /* 0x0000660000047ab9 */ /* 0x000fe40000000a00 */
[----:B------:R-:W-:Y:S02]  /*00b0*/  UIADD3 UR6, UP0, UR4, 0xf0, URZ ;  /* 0x000000f004067890 */ /* 0x000fe4000ff1e03f */
[----:B------:R-:W-:Y:S02]  /*00c0*/  UIADD3 UR4, UP1, UR4, 0x1f0, URZ ;  /* 0x000001f004047890 */ /* 0x000fe4000ff3e03f */
[----:B------:R-:W-:Y:S02]  /*00d0*/  UIADD3.X UR7, URZ, UR5, URZ, UP0, !UPT ;  /* 0x000000053f077290 */ /* 0x000fe400087fe43f */
[----:B------:R-:W-:-:S07]  /*00e0*/  UIADD3.X UR5, URZ, UR5, URZ, UP1, !UPT ;  /* 0x000000053f057290 */ /* 0x000fce0008ffe43f */
[----:B------:R0:W-:Y:S02]  /*00f0*/  UTMACCTL.PF [UR6] ;  /* 0x00000000060079b9 */ /* 0x0001e40008040000 */
[----:B------:R0:W-:Y:S02]  /*0100*/  UTMACCTL.PF [UR4] ;  /* 0x00000000040079b9 */ /* 0x0001e40008040000 */
[----:B0-----:R-:W-:Y:S01]  /*0110*/  NOP ;  /* 0x0000000000007918 */ /* 0x001fe20000000000 */
.L_x_1:
[----:B------:R-:W-:Y:S05]  /*0120*/  BSYNC B0 ;  /* 0x0000000000007941 */ /* 0x000fea0003800000 */
.L_x_0:
[----:B------:R-:W0:Y:S02]  /*0130*/  SHFL.IDX PT, R3, R0, RZ, 0x1f ;  /* 0x00001fff00037589 */ /* 0x000e2400000e0000 */
[----:B0-----:R-:W-:-:S13]  /*0140*/  ISETP.NE.AND P0, PT, R3, RZ, PT ;  /* 0x000000ff0300720c */ /* 0x001fda0003f05270 */
[----:B------:R-:W-:Y:S05]  /*0150*/  @P0 BRA `(.L_x_2) ;  /* 0x00000000008c0947 */ /* 0x000fea0003800000 */
[----:B------:R-:W-:Y:S01]  /*0160*/  ELECT P0, URZ, PT ;  /* 0x00000000003f782f */ /* 0x000fe20003800000 */
[----:B------:R-:W-:-:S12]  /*0170*/  BSSY B0, `(.L_x_2) ;  /* 0x0000021000007945 */ /* 0x000fd80003800000 */
[----:B------:R-:W-:Y:S05]  /*0180*/  @!P0 BRA `(.L_x_3) ;  /* 0x00000000007c8947 */ /* 0x000fea0003800000 */
[----:B------:R-:W0:Y:S01]  /*0190*/  S2UR UR8, SR_CgaCtaId ;  /* 0x00000000000879c3 */ /* 0x000e220000008800 */
[----:B------:R-:W-:Y:S01]  /*01a0*/  UMOV UR4, 0x400 ;  /* 0x0000040000047882 */ /* 0x000fe20000000000 */
[----:B------:R-:W-:Y:S01]  /*01b0*/  UMOV UR5, 0x1 ;  /* 0x0000000100057882 */ /* 0x000fe20000000000 */
[----:B------:R-:W-:Y:S02]  /*01c0*/  UMOV UR6, 0x4 ;  /* 0x0000000400067882 */ /* 0x000fe40000000000 */
[----:B------:R-:W-:-:S04]  /*01d0*/  UIADD3 UR6, -UR6, 0x100000, URZ ;  /* 0x0010000006067890 */ /* 0x000fc8000fffe13f */
[----:B------:R-:W-:Y:S02]  /*01e0*/  USHF.L.U32 UR7, UR6, 0xb, URZ ;  /* 0x0000000b06077899 */ /* 0x000fe4000800063f */
[----:B------:R-:W-:Y:S02]  /*01f0*/  USHF.L.U32 UR6, UR6, 0x1, URZ ;  /* 0x0000000106067899 */ /* 0x000fe4000800063f */
[----:B0-----:R-:W-:Y:S02]  /*0200*/  ULEA UR8, UR8, UR4, 0x18 ;  /* 0x0000000408087291 */ /* 0x001fe4000f8ec03f */
[----:B------:R-:W-:-:S04]  /*0210*/  UIADD3 UR4, -UR5, 0x100000, URZ ;  /* 0x0010000005047890 */ /* 0x000fc8000fffe13f */
[----:B------:R-:W-:Y:S02]  /*0220*/  USHF.L.U32 UR5, UR4, 0xb, URZ ;  /* 0x0000000b04057899 */ /* 0x000fe4000800063f */
[----:B------:R-:W-:Y:S01]  /*0230*/  USHF.L.U32 UR4, UR4, 0x1, URZ ;  /* 0x0000000104047899 */ /* 0x000fe2000800063f */
[----:B------:R-:W0:Y:S11]  /*0240*/  FENCE.VIEW.ASYNC.S ;  /* 0x00000000000073c6 */ /* 0x000e360000000000 */
[----:B0-----:R0:W1:Y:S01]  /*0250*/  SYNCS.EXCH.64 URZ, [UR8], UR4 ;  /* 0x00000004083f75b2 */ /* 0x0010620008000100 */
[----:B------:R0:W2:Y:S01]  /*0260*/  SYNCS.EXCH.64 URZ, [UR8+0x48], UR6 ;  /* 0x00004806083f75b2 */ /* 0x0000a20008000100 */
[----:B------:R0:W3:Y:S01]  /*0270*/  SYNCS.EXCH.64 URZ, [UR8+0x8], UR4 ;  /* 0x00000804083f75b2 */ /* 0x0000e20008000100 */
[----:B------:R0:W4:Y:S01]  /*0280*/  SYNCS.EXCH.64 URZ, [UR8+0x50], UR6 ;  /* 0x00005006083f75b2 */ /* 0x0001220008000100 */
[----:B------:R0:W0:Y:S01]  /*0290*/  SYNCS.EXCH.64 URZ, [UR8+0x10], UR4 ;  /* 0x00001004083f75b2 */ /* 0x0000220008000100 */
        /* <DEDUP_REMOVED lines=13> */
[----:B------:R-:W-:Y:S01]  /*0370*/  NOP ;  /* 0x0000000000007918 */ /* 0x000fe20000000000 */
.L_x_3:
[----:B0-----:R-:W-:Y:S05]  /*0380*/  BSYNC B0 ;  /* 0x0000000000007941 */ /* 0x001fea0003800000 */
.L_x_2:
[----:B------:R-:W-:Y:S01]  /*0390*/  SHF.R.S32.HI R7, RZ, 0x1f, R18 ;  /* 0x0000001fff077819 */ /* 0x000fe20000011412 */
[----:B------:R-:W0:Y:S01]  /*03a0*/  SHFL.IDX PT, R0, R0, RZ, 0x1f ;  /* 0x00001fff00007589 */ /* 0x000e2200000e0000 */
[----:B------:R-:W5:Y:S01]  /*03b0*/  S2UR UR8, SR_CTAID.X ;  /* 0x00000000000879c3 */ /* 0x000f620000002500 */
[----:B------:R-:W-:Y:S02]  /*03c0*/  ELECT P0, URZ, PT ;  /* 0x00000000003f782f */ /* 0x000fe40003800000 */
[----:B------:R-:W-:Y:S01]  /*03d0*/  LEA.HI R7, R7, R18, RZ, 0x7 ;  /* 0x0000001207077211 */ /* 0x000fe200078f38ff */
[----:B------:R-:W1:Y:S01]  /*03e0*/  S2R R4, SR_CTAID.Y ;  /* 0x0000000000047919 */ /* 0x000e620000002600 */
[----:B------:R-:W-:Y:S01]  /*03f0*/  SHF.R.S32.HI R8, RZ, 0x1f, R3 ;  /* 0x0000001fff087819 */ /* 0x000fe20000011403 */
[----:B------:R-:W-:Y:S01]  /*0400*/  ULDC UR4, c[0x0][0x150] ;  /* 0x0000540000047ab9 */ /* 0x000fe20000000800 */
[----:B------:R-:W-:Y:S01]  /*0410*/  LOP3.LUT R7, R7, 0xffffff80, RZ, 0xc0, !PT ;  /* 0xffffff8007077812 */ /* 0x000fe200078ec0ff */
[----:B------:R-:W-:Y:S01]  /*0420*/  NOP ;  /* 0x0000000000007918 */ /* 0x000fe20000000000 */
[----:B------:R-:W-:Y:S01]  /*0430*/  LEA.HI R8, R8, R3, RZ, 0x2 ;  /* 0x0000000308087211 */ /* 0x000fe200078f10ff */
[----:B------:R-:W2:Y:S01]  /*0440*/  LDC R10, c[0x0][0x144] ;  /* 0x00005100ff0a7b82 */ /* 0x000ea20000000800 */
[----:B------:R-:W-:Y:S01]  /*0450*/  NOP ;  /* 0x0000000000007918 */ /* 0x000fe20000000000 */
[----:B------:R-:W-:Y:S01]  /*0460*/  IMAD.IADD R6, R18, 0x1, -R7 ;  /* 0x0000000112067824 */ /* 0x000fe200078e0a07 */
[----:B------:R-:W-:Y:S01]  /*0470*/  LOP3.LUT R8, R8, 0x3ffffffc, RZ, 0xc0, !PT ;  /* 0x3ffffffc08087812 */ /* 0x000fe200078ec0ff */
[----:B------:R-:W-:Y:S01]  /*0480*/  IMAD.MOV.U32 R22, RZ, RZ, 0x1 ;  /* 0x00000001ff167424 */ /* 0x000fe200078e00ff */
[----:B------:R-:W-:-:S02]  /*0490*/  ISETP.NE.AND P3, PT, R5, RZ, PT ;  /* 0x000000ff0500720c */ /* 0x000fc40003f65270 */
[----:B------:R-:W-:Y:S01]  /*04a0*/  SHF.R.S32.HI R7, RZ, 0x1f, R6 ;  /* 0x0000001fff077819 */ /* 0x000fe20000011406 */
[----:B------:R-:W-:Y:S01]  /*04b0*/  IMAD.IADD R8, R3, 0x1, -R8 ;  /* 0x0000000103087824 */ /* 0x000fe200078e0a08 */
[----:B------:R-:W3:Y:S02]  /*04c0*/  LDC R13, c[0x0][0x140] ;  /* 0x00005000ff0d7b82 */ /* 0x000ee40000000800 */
[----:B------:R-:W-:Y:S02]  /*04d0*/  LEA.HI R7, R7, R6, RZ, 0x3 ;  /* 0x0000000607077211 */ /* 0x000fe400078f18ff */
[----:B0-----:R-:W-:Y:S02]  /*04e0*/  ISETP.NE.OR P0, PT, R0, RZ, !P0 ;  /* 0x000000ff0000720c */ /* 0x001fe40004705670 */
[--C-:B------:R-:W-:Y:S02]  /*04f0*/  SHF.R.S32.HI R0, RZ, 0x3, R7.reuse ;  /* 0x00000003ff007819 */ /* 0x100fe40000011407 */
[----:B------:R-:W-:-:S02]  /*0500*/  SHF.R.S32.HI R7, RZ, 0x1f, R7 ;  /* 0x0000001fff077819 */ /* 0x000fc40000011407 */
[----:B-----5:R-:W-:Y:S02]  /*0510*/  I2FP.F32.U32 R9, UR8 ;  /* 0x0000000800097c45 */ /* 0x020fe40008201000 */
[----:B------:R-:W-:-:S03]  /*0520*/  LEA.HI R7, R7, R0, RZ, 0x2 ;  /* 0x0000000007077211 */ /* 0x000fc600078f10ff */
[----:B------:R-:W-:Y:S01]  /*0530*/  FMUL R9, R9, UR4 ;  /* 0x0000000409097c20 */ /* 0x000fe20008400000 */
[----:B------:R-:W-:Y:S01]  /*0540*/  LOP3.LUT R7, R7, 0xfffffffc, RZ, 0xc0, !PT ;  /* 0xfffffffc07077812 */ /* 0x000fe200078ec0ff */
[----:B------:R-:W-:Y:S01]  /*0550*/  VOTEU.ALL UP0, P0 ;  /* 0x00000000003f7886 */ /* 0x000fe20000000000 */
[----:B-1----:R-:W-:Y:S01]  /*0560*/  I2FP.F32.U32 R3, R4 ;  /* 0x0000000400037245 */ /* 0x002fe20000201000 */
[----:B------:R-:W-:Y:S01]  /*0570*/  ULDC UR4, c[0x0][0x154] ;  /* 0x0000550000047ab9 */ /* 0x000fe20000000800 */
[----:B------:R-:W-:Y:S01]  /*0580*/  VOTEU.ALL UP1, P0 ;  /* 0x00000000003f7886 */ /* 0x000fe20000020000 */
[----:B------:R-:W0:Y:S01]  /*0590*/  F2I.U32.TRUNC.NTZ R9, R9 ;  /* 0x0000000900097305 */ /* 0x000e22000020f000 */
[----:B------:R-:W-:Y:S01]  /*05a0*/  IMAD.IADD R7, R0, 0x1, -R7 ;  /* 0x0000000100077824 */ /* 0x000fe200078e0a07 */
[----:B------:R-:W1:Y:S01]  /*05b0*/  @!UP0 S2UR UR7, SR_CgaCtaId ;  /* 0x00000000000789c3 */ /* 0x000e620000008800 */
[----:B------:R-:W-:Y:S01]  /*05c0*/  FMUL R12, R3, UR4 ;  /* 0x00000004030c7c20 */ /* 0x000fe20008400000 */
[----:B------:R-:W-:Y:S01]  /*05d0*/  UMOV UR4, 0x20 ;  /* 0x0000002000047882 */ /* 0x000fe20000000000 */
[----:B------:R-:W-:Y:S01]  /*05e0*/  IMAD R8, R8, 0x4, R7 ;  /* 0x0000000408087824 */ /* 0x000fe200078e0207 */
[----:B------:R-:W-:Y:S01]  /*05f0*/  @!UP0 UMOV UR6, 0x400 ;  /* 0x0000040000068882 */ /* 0x000fe20000000000 */
[----:B------:R-:W-:-:S04]  /*0600*/  @!UP0 UIADD3 UR4, -UR4, 0x100000, URZ ;  /* 0x0010000004048890 */ /* 0x000fc8000fffe13f */
[----:B------:R-:W-:Y:S02]  /*0610*/  @!UP0 USHF.L.U32 UR5, UR4, 0xb, URZ ;  /* 0x0000000b04058899 */ /* 0x000fe4000800063f */
[----:B------:R-:W-:Y:S01]  /*0620*/  @!UP0 USHF.L.U32 UR4, UR4, 0x1, URZ ;  /* 0x0000000104048899 */ /* 0x000fe2000800063f */
[----:B---3--:R-:W-:Y:S01]  /*0630*/  ISETP.EQ.U32.AND P2, PT, R13, 0x1, PT ;  /* 0x000000010d00780c */ /* 0x008fe20003f42070 */
[----:B------:R-:W3:Y:S01]  /*0640*/  F2I.U32.TRUNC.NTZ R12, R12 ;  /* 0x0000000c000c7305 */ /* 0x000ee2000020f000 */
[----:B------:R-:W-:Y:S01]  /*0650*/  LEA.HI R0, R8, R8, RZ, 0x1 ;  /* 0x0000000808007211 */ /* 0x000fe200078f08ff */
[----:B------:R-:W5:Y:S03]  /*0660*/  LDC R7, c[0x0][0x148] ;  /* 0x00005200ff077b82 */ /* 0x000f660000000800 */
[----:B------:R-:W-:Y:S01]  /*0670*/  LOP3.LUT R11, R0, 0xfffffffe, RZ, 0xc0, !PT ;  /* 0xfffffffe000b7812 */ /* 0x000fe200078ec0ff */
[----:B0-----:R-:W-:Y:S01]  /*0680*/  IMAD.MOV R15, RZ, RZ, -R9 ;  /* 0x000000ffff0f7224 */ /* 0x001fe200078e0a09 */
[----:B------:R-:W-:-:S03]  /*0690*/  SHF.R.S32.HI R9, RZ, 0x1f, R2 ;  /* 0x0000001fff097819 */ /* 0x000fc60000011402 */
[----:B--2---:R-:W-:Y:S01]  /*06a0*/  IMAD R3, R10, R15, UR8 ;  /* 0x000000080a037e24 */ /* 0x004fe2000f8e020f */
[----:B------:R-:W-:Y:S01]  /*06b0*/  LEA.HI R9, R9, R2, RZ, 0x2 ;  /* 0x0000000209097211 */ /* 0x000fe200078f10ff */
[C---:B------:R-:W-:Y:S02]  /*06c0*/  IMAD.IADD R0, R8.reuse, 0x1, -R11 ;  /* 0x0000000108007824 */ /* 0x040fe400078e0a0b */
[----:B------:R-:W-:Y:S01]  /*06d0*/  IMAD.SHL.U32 R11, R8, 0x4, RZ ;  /* 0x00000004080b7824 */ /* 0x000fe200078e00ff */
[----:B------:R-:W-:Y:S01]  /*06e0*/  LOP3.LUT R9, R9, 0xfffffffc, RZ, 0xc0, !PT ;  /* 0xfffffffc09097812 */ /* 0x000fe200078ec0ff */
[----:B---3--:R-:W-:Y:S01]  /*06f0*/  IMAD.MOV R24, RZ, RZ, -R12 ;  /* 0x000000ffff187224 */ /* 0x008fe200078e0a0c */
[----:B------:R-:W-:Y:S01]  /*0700*/  ISETP.NE.AND P4, PT, R0, R3, PT ;  /* 0x000000030000720c */ /* 0x000fe20003f85270 */
[----:B-1----:R-:W-:Y:S01]  /*0710*/  @!UP0 ULEA UR6, UR7, UR6, 0x18 ;  /* 0x0000000607068291 */ /* 0x002fe2000f8ec03f */
[----:B------:R-:W-:Y:S01]  /*0720*/  LOP3.LUT R152, R8, 0xc, R11, 0x78, !PT ;  /* 0x0000000c08987812 */ /* 0x000fe200078e780b */
[----:B------:R-:W-:Y:S01]  /*0730*/  IMAD.IADD R0, R2, 0x1, -R9 ;  /* 0x0000000102007824 */ /* 0x000fe200078e0a09 */
[----:B------:R-:W-:Y:S01]  /*0740*/  VOTEU.ALL UP0, P0 ;  /* 0x00000000003f7886 */ /* 0x000fe20000000000 */
[----:B------:R-:W-:Y:S01]  /*0750*/  LOP3.LUT P0, RZ, R6, 0x7, RZ, 0xc0, !PT ;  /* 0x0000000706ff7812 */ /* 0x000fe2000780c0ff */
[----:B------:R-:W-:-:S02]  /*0760*/  VIADD R6, R5, 0xffffffff ;  /* 0xffffffff05067836 */ /* 0x000fc40000000000 */
[----:B------:R-:W-:Y:S01]  /*0770*/  ISETP.NE.AND P1, PT, R0, 0x3, PT ;  /* 0x000000030000780c */ /* 0x000fe20003f25270 */
[----:B-----5:R-:W-:Y:S01]  /*0780*/  IMAD R9, R7, R24, R4 ;  /* 0x0000001807097224 */ /* 0x020fe200078e0204 */
[----:B------:R-:W-:Y:S02]  /*0790*/  ISETP.LT.U32.AND P0, PT, R152, 0x2, !P0 ;  /* 0x000000029800780c */ /* 0x000fe40004701070 */
[----:B------:R-:W-:Y:S01]  /*07a0*/  ISETP.EQ.OR P1, PT, R0, RZ, !P1 ;  /* 0x000000ff0000720c */ /* 0x000fe20004f22670 */
[----:B------:R-:W0:Y:S02]  /*07b0*/  FENCE.VIEW.ASYNC.S ;  /* 0x00000000000073c6 */ /* 0x000e240000000000 */
[----:B0-----:R0:W1:Y:S01]  /*07c0*/  @!UP0 SYNCS.EXCH.64 URZ, [UR6+0xa0], UR4 ;  /* 0x0000a004063f85b2 */ /* 0x0010620008000100 */
[----:B------:R-:W-:Y:S02]  /*07d0*/  @P4 LEA.HI R2, R152, R152, RZ, 0x1 ;  /* 0x0000009898024211 */ /* 0x000fe400078f08ff */
[----:B------:R-:W-:-:S02]  /*07e0*/  ISETP.EQ.AND P1, PT, R5, RZ, P1 ;  /* 0x000000ff0500720c */ /* 0x000fc40000f22270 */
[----:B------:R-:W-:Y:S02]  /*07f0*/  @P4 SHF.R.S32.HI R2, RZ, 0x1, R2 ;  /* 0x00000001ff024819 */ /* 0x000fe40000011402 */
[----:B------:R-:W-:Y:S02]  /*0800*/  ISETP.GE.U32.AND P6, PT, R6, 0x2, PT ;  /* 0x000000020600780c */ /* 0x000fe40003fc6070 */
[----:B------:R-:W-:Y:S02]  /*0810*/  @P4 ISETP.NE.AND P5, PT, R2, R9, PT ;  /* 0x000000090200420c */ /* 0x000fe40003fa5270 */
[----:B------:R-:W-:Y:S02]  /*0820*/  SEL R9, RZ, 0x1, !P0 ;  /* 0x00000001ff097807 */ /* 0x000fe40004000000 */
[----:B------:R-:W-:Y:S02]  /*0830*/  @P4 SEL R22, RZ, 0x1, P5 ;  /* 0x00000001ff164807 */ /* 0x000fe40002800000 */
[----:B------:R-:W-:Y:S01]  /*0840*/  SEL R19, RZ, 0x1, !P1 ;  /* 0x00000001ff137807 */ /* 0x000fe20004800000 */
[----:B------:R0:W2:Y:S01]  /*0850*/  @!UP1 SYNCS.EXCH.64 URZ, [UR6+0xa8], UR4 ;  /* 0x0000a804063f95b2 */ /* 0x0000a20008000100 */
[----:B------:R-:W-:Y:S01]  /*0860*/  LOP3.LUT R22, R22, R9, RZ, 0xc0, !PT ;  /* 0x0000000916167212 */ /* 0x000fe200078ec0ff */
[----:B------:R-:W-:Y:S01]  /*0870*/  NOP ;  /* 0x0000000000007918 */ /* 0x000fe20000000000 */
[----:B------:R-:W-:Y:S01]  /*0880*/  SEL R19, R19, 0x2, P6 ;  /* 0x0000000213137807 */ /* 0x000fe20003000000 */
[----:B------:R-:W-:Y:S06]  /*0890*/  @!P2 BRA `(.L_x_4) ;  /* 0x000000000008a947 */ /* 0x000fec0003800000 */
[----:B-12-4-:R-:W-:Y:S01]  /*08a0*/  UCGABAR_ARV ;  /* 0x00000000000079c7 */ /* 0x016fe20008000000 */
[----:B------:R-:W-:Y:S05]  /*08b0*/  BRA `(.L_x_5) ;  /* 0x0000000000047947 */ /* 0x000fea0003800000 */
.L_x_4:
[----:B-12-4-:R-:W-:Y:S01]  /*08c0*/  NOP ;  /* 0x0000000000007918 */ /* 0x016fe20000000000 */
.L_x_5:
[----:B------:R-:W1:Y:S01]  /*08d0*/  LDC R2, c[0x0][0x65c] ;  /* 0x00019700ff027b82 */ /* 0x000e620000000800 */
[----:B------:R-:W-:Y:S02]  /*08e0*/  IMAD.U32 R8, RZ, RZ, UR8 ;  /* 0x00000008ff087e24 */ /* 0x000fe4000f8e00ff */
[----:B------:R-:W-:Y:S01]  /*08f0*/  IMAD.MOV.U32 R9, RZ, RZ, RZ ;  /* 0x000000ffff097224 */ /* 0x000fe200078e00ff */
[----:B-1----:R-:W-:-:S04]  /*0900*/  ISETP.NE.AND P1, PT, R2, 0x1, PT ;  /* 0x000000010200780c */ /* 0x002fc80003f25270 */
[----:B------:R-:W-:-:S09]  /*0910*/  P2R R5, PR, RZ, 0x2 ;  /* 0x00000002ff057803 */ /* 0x000fd20000000000 */
[----:B------:R-:W1:Y:S01]  /*0920*/  @P1 LDC R17, c[0x0][0x10] ;  /* 0x00000400ff111b82 */ /* 0x000e620000000800 */
[----:B------:R-:W-:Y:S02]  /*0930*/  @P1 IMAD.MOV.U32 R5, RZ, RZ, RZ ;  /* 0x000000ffff051224 */ /* 0x000fe400078e00ff */
[----:B------:R-:W-:-:S05]  /*0940*/  @P1 IMAD.MOV.U32 R13, RZ, RZ, RZ ;  /* 0x000000ffff0d1224 */ /* 0x000fca00078e00ff */
[----:B------:R-:W2:Y:S01]  /*0950*/  @!P1 LDC R11, c[0x0][0xc] ;  /* 0x00000300ff0b9b82 */ /* 0x000ea20000000800 */
[----:B-1----:R-:W-:-:S04]  /*0960*/  @P1 IMAD.WIDE.U32 R16, R17, UR8, R4 ;  /* 0x0000000811101c25 */ /* 0x002fc8000f8e0004 */
[----:B------:R-:W-:Y:S02]  /*0970*/  @P1 IMAD.IADD R17, R17, 0x1, R13 ;  /* 0x0000000111111824 */ /* 0x000fe400078e020d */
[----:B--2---:R-:W-:-:S04]  /*0980*/  @!P1 IMAD.WIDE.U32 R8, R4, R11, R8 ;  /* 0x0000000b04089225 */ /* 0x004fc800078e0008 */
[----:B------:R-:W-:Y:S02]  /*0990*/  @!P1 IMAD.MOV.U32 R16, RZ, RZ, R8 ;  /* 0x000000ffff109224 */ /* 0x000fe400078e0008 */
[----:B------:R-:W-:Y:S01]  /*09a0*/  @!P1 IMAD.MOV.U32 R17, RZ, RZ, R9 ;  /* 0x000000ffff119224 */ /* 0x000fe200078e0009 */
[----:B------:R-:W-:Y:S06]  /*09b0*/  @!P2 BRA `(.L_x_6) ;  /* 0x00000000000ca947 */ /* 0x000fec0003800000 */
[----:B------:R-:W-:Y:S01]  /*09c0*/  UCGABAR_WAIT ;  /* 0x0000000000007dc7 */ /* 0x000fe20008000000 */
[----:B------:R-:W-:Y:S01]  /*09d0*/  CCTL.IVALL ;  /* 0x00000000ff00798f */ /* 0x000fe20002000000 */
[----:B------:R-:W-:Y:S05]  /*09e0*/  BRA `(.L_x_7) ;  /* 0x0000000000047947 */ /* 0x000fea0003800000 */
.L_x_6:
[----:B------:R-:W-:Y:S06]  /*09f0*/  BAR.SYNC.DEFER_BLOCKING 0x0 ;  /* 0x0000000000007b1d */ /* 0x000fec0000010000 */
.L_x_7:
[----:B------:R-:W-:Y:S05]  /*0a00*/  @!P3 BRA `(.L_x_8) ;  /* 0x0000009400e0b947 */ /* 0x000fea0003800000 */
[----:B------:R-:W-:-:S13]  /*0a10*/  ISETP.GT.U32.AND P0, PT, R6, 0x1, PT ;  /* 0x000000010600780c */ /* 0x000fda0003f04070 */
[----:B0-----:R-:W-:Y:S05]  /*0a20*/  @P0 EXIT ;  /* 0x000000000000094d */ /* 0x001fea0003800000 */
[----:B------:R-:W-:Y:S01]  /*0a30*/  ULDC.64 UR4, c[0x0][0x650] ;  /* 0x0001940000047ab9 */ /* 0x000fe20000000a00 */
[----:B------:R-:W-:Y:S01]  /*0a40*/  PRMT R0, RZ, 0x7610, R0 ;  /* 0x00007610ff007816 */ /* 0x000fe20000000000 */
[----:B------:R-:W-:Y:S01]  /*0a50*/  IMAD.MOV.U32 R154, RZ, RZ, -0x1 ;  /* 0xffffffffff9a7424 */ /* 0x000fe200078e00ff */
[----:B------:R-:W-:Y:S01]  /*0a60*/  ISETP.GE.U32.AND P0, PT, R16, UR4, PT ;  /* 0x0000000410007c0c */ /* 0x000fe2000bf06070 */
[----:B------:R-:W-:Y:S02]  /*0a70*/  IMAD.MOV.U32 R153, RZ, RZ, -0x1 ;  /* 0xffffffffff997424 */ /* 0x000fe400078e00ff */
[----:B------:R-:W-:Y:S01]  /*0a80*/  IMAD.MOV.U32 R23, RZ, RZ, -0x1 ;  /* 0xffffffffff177424 */ /* 0x000fe200078e00ff */
[----:B------:R-:W-:-:S13]  /*0a90*/  ISETP.GE.U32.AND.EX P0, PT, R17, UR5, PT, P0 ;  /* 0x0000000511007c0c */ /* 0x000fda000bf06100 */
[----:B------:R-:W-:Y:S05]  /*0aa0*/  @P0 BRA `(.L_x_9) ;  /* 0x00000004002c0947 */ /* 0x000fea0003800000 */
[----:B------:R-:W0:Y:S01]  /*0ab0*/  LDC.64 R20, c[0x0][0x628] ;  /* 0x00018a00ff147b82 */ /* 0x000e220000000a00 */
[----:B------:R-:W-:Y:S02]  /*0ac0*/  IMAD.MOV.U32 R8, RZ, RZ, R16 ;  /* 0x000000ffff087224 */ /* 0x000fe400078e0010 */
[----:B------:R-:W-:-:S05]  /*0ad0*/  IMAD.MOV.U32 R9, RZ, RZ, R17 ;  /* 0x000000ffff097224 */ /* 0x000fca00078e0011 */
[----:B------:R-:W1:Y:S08]  /*0ae0*/  LDC R0, c[0x0][0x630] ;  /* 0x00018c00ff007b82 */ /* 0x000e700000000800 */
[----:B------:R-:W2:Y:S01]  /*0af0*/  LDC.64 R26, c[0x0][0x620] ;  /* 0x00018800ff1a7b82 */ /* 0x000ea20000000a00 */
[----:B0-----:R-:W-:-:S04]  /*0b00*/  ISETP.NE.U32.AND P0, PT, R20, RZ, PT ;  /* 0x000000ff1400720c */ /* 0x001fc80003f05070 */
[----:B------:R-:W-:-:S13]  /*0b10*/  ISETP.NE.AND.EX P0, PT, R21, RZ, PT, P0 ;  /* 0x000000ff1500720c */ /* 0x000fda0003f05300 */
[----:B-12---:R-:W-:Y:S05]  /*0b20*/  @!P0 BRA `(.L_x_10) ;  /* 0x0000000000288947 */ /* 0x006fea0003800000 */
[----:B------:R-:W0:Y:S02]  /*0b30*/  LDC R13, c[0x0][0x634] ;  /* 0x00018d00ff0d7b82 */ /* 0x000e240000000800 */
[----:B0-----:R-:W-:-:S05]  /*0b40*/  IADD3 R13, P0, R16, R13, RZ ;  /* 0x0000000d100d7210 */ /* 0x001fca0007f1e0ff */
[----:B------:R-:W-:-:S04]  /*0b50*/  IMAD.X R15, RZ, RZ, R17, P0 ;  /* 0x000000ffff0f7224 */ /* 0x000fc800000e0611 */
[----:B------:R-:W-:-:S04]  /*0b60*/  IMAD.WIDE.U32 R8, R15, R20, RZ ;  /* 0x000000140f087225 */ /* 0x000fc800078e00ff */
[----:B------:R-:W-:-:S04]  /*0b70*/  IMAD.WIDE.U32 R10, P0, R13, R21, R8 ;  /* 0x000000150d0a7225 */ /* 0x000fc80007800008 */
[----:B------:R-:W-:-:S04]  /*0b80*/  IMAD.WIDE.U32 R8, R13, R20, RZ ;  /* 0x000000140d087225 */ /* 0x000fc800078e00ff */
[----:B------:R-:W-:Y:S01]  /*0b90*/  IMAD.X R13, RZ, RZ, RZ, P0 ;  /* 0x000000ffff0d7224 */ /* 0x000fe200000e06ff */
[----:B------:R-:W-:Y:S01]  /*0ba0*/  IADD3 RZ, P0, R9, R10, RZ ;  /* 0x0000000a09ff7210 */ /* 0x000fe20007f1e0ff */
[----:B------:R-:W-:-:S04]  /*0bb0*/  IMAD.MOV.U32 R12, RZ, RZ, R11 ;  /* 0x000000ffff0c7224 */ /* 0x000fc800078e000b */
[----:B------:R-:W-:-:S08]  /*0bc0*/  IMAD.WIDE.U32.X R8, R15, R21, R12, P0 ;  /* 0x000000150f087225 */ /* 0x000fd000000e040c */
.L_x_10:
[----:B------:R-:W0:Y:S01]  /*0bd0*/  LDC.64 R20, c[0x0][0x640] ;  /* 0x00019000ff147b82 */ /* 0x000e220000000a00 */
[--C-:B------:R-:W-:Y:S01]  /*0be0*/  SHF.R.U64 R28, R8, R0, R9.reuse ;  /* 0x00000000081c7219 */ /* 0x100fe20000001209 */
[----:B------:R-:W-:Y:S01]  /*0bf0*/  IMAD R30, R7, R24, R4 ;  /* 0x00000018071e7224 */ /* 0x000fe200078e0204 */
[----:B------:R-:W-:Y:S01]  /*0c00*/  SHF.R.U32.HI R0, RZ, R0, R9 ;  /* 0x00000000ff007219 */ /* 0x000fe20000011609 */
[----:B------:R-:W-:Y:S01]  /*0c10*/  IMAD.MOV.U32 R23, RZ, RZ, 0x1 ;  /* 0x00000001ff177424 */ /* 0x000fe200078e00ff */
[----:B------:R-:W-:-:S03]  /*0c20*/  IADD3 R5, P0, RZ, -R28, RZ ;  /* 0x8000001cff057210 */ /* 0x000fc60007f1e0ff */
[----:B------:R-:W1:Y:S02]  /*0c30*/  LDC R6, c[0x0][0x618] ;  /* 0x00018600ff067b82 */ /* 0x000e640000000800 */
[----:B------:R-:W-:-:S04]  /*0c40*/  IMAD.X R9, RZ, RZ, ~R0, P0 ;  /* 0x000000ffff097224 */ /* 0x000fc800000e0e00 */
[-C--:B------:R-:W-:Y:S02]  /*0c50*/  IMAD R0, R9, R26.reuse, RZ ;  /* 0x0000001a09007224 */ /* 0x080fe400078e02ff */
[----:B------:R-:W2:Y:S01]  /*0c60*/  LDC R11, c[0x0][0x608] ;  /* 0x00018200ff0b7b82 */ /* 0x000ea20000000800 */
[----:B------:R-:W-:-:S04]  /*0c70*/  IMAD.WIDE.U32 R8, R5, R26, R16 ;  /* 0x0000001a05087225 */ /* 0x000fc800078e0010 */
[----:B------:R-:W-:-:S03]  /*0c80*/  IMAD R5, R5, R27, R0 ;  /* 0x0000001b05057224 */ /* 0x000fc600078e0200 */
[----:B------:R-:W3:Y:S01]  /*0c90*/  LDC R12, c[0x0][0x658] ;  /* 0x00019600ff0c7b82 */ /* 0x000ee20000000800 */
[----:B0-----:R-:W-:Y:S01]  /*0ca0*/  ISETP.NE.U32.AND P0, PT, R20, RZ, PT ;  /* 0x000000ff1400720c */ /* 0x001fe20003f05070 */
[----:B------:R-:W-:Y:S02]  /*0cb0*/  IMAD.IADD R5, R9, 0x1, R5 ;  /* 0x0000000109057824 */ /* 0x000fe400078e0205 */
[----:B------:R-:W-:Y:S01]  /*0cc0*/  IMAD.MOV.U32 R9, RZ, RZ, -0x1 ;  /* 0xffffffffff097424 */ /* 0x000fe200078e00ff */
[----:B------:R-:W-:-:S03]  /*0cd0*/  ISETP.NE.AND.EX P0, PT, R21, RZ, PT, P0 ;  /* 0x000000ff1500720c */ /* 0x000fc60003f05300 */
[----:B------:R-:W0:Y:S01]  /*0ce0*/  LDC R15, c[0x0][0x600] ;  /* 0x00018000ff0f7b82 */ /* 0x000e220000000800 */
[-CC-:B-1----:R-:W-:Y:S02]  /*0cf0*/  SHF.R.U64 R13, R8, R6.reuse, R5.reuse ;  /* 0x00000006080d7219 */ /* 0x182fe40000001205 */
[----:B------:R-:W-:-:S05]  /*0d00*/  SHF.R.U32.HI R0, RZ, R6, R5 ;  /* 0x00000006ff007219 */ /* 0x000fca0000011605 */
[----:B------:R-:W1:Y:S01]  /*0d10*/  LDC R14, c[0x0][0x648] ;  /* 0x00019200ff0e7b82 */ /* 0x000e620000000800 */
[-CC-:B--2---:R-:W-:Y:S02]  /*0d20*/  SHF.R.U64 R27, R13, R11.reuse, R0.reuse ;  /* 0x0000000b0d1b7219 */ /* 0x184fe40000001200 */
[----:B------:R-:W-:-:S05]  /*0d30*/  SHF.R.U32.HI R5, RZ, R11, R0 ;  /* 0x0000000bff057219 */ /* 0x000fca0000011600 */
[----:B------:R-:W2:Y:S01]  /*0d40*/  LDC R26, c[0x0][0x638] ;  /* 0x00018e00ff1a7b82 */ /* 0x000ea20000000800 */
[-CC-:B---3--:R-:W-:Y:S02]  /*0d50*/  SHF.R.U64 R24, R27, R12.reuse, R5.reuse ;  /* 0x0000000c1b187219 */ /* 0x188fe40000001205 */
[-C--:B------:R-:W-:Y:S02]  /*0d60*/  SHF.L.U32 R0, R9, R12.reuse, RZ ;  /* 0x0000000c09007219 */ /* 0x080fe400000006ff */
[----:B------:R-:W-:Y:S01]  /*0d70*/  SHF.R.U32.HI R5, RZ, R12, R5 ;  /* 0x0000000cff057219 */ /* 0x000fe20000011605 */
[----:B------:R-:W-:Y:S01]  /*0d80*/  IMAD.MOV.U32 R4, RZ, RZ, R24 ;  /* 0x000000ffff047224 */ /* 0x000fe200078e0018 */
[----:B------:R-:W-:Y:S01]  /*0d90*/  LOP3.LUT R10, RZ, R0, RZ, 0x33, !PT ;  /* 0x00000000ff0a7212 */ /* 0x000fe200078e33ff */
[----:B------:R-:W3:Y:S01]  /*0da0*/  LDC R25, c[0x0][0x610] ;  /* 0x00018400ff197b82 */ /* 0x000ee20000000800 */
[----:B------:R-:W-:Y:S05]  /*0db0*/  @!P0 BRA `(.L_x_11) ;  /* 0x0000000000288947 */ /* 0x000fea0003800000 */
[----:B------:R-:W4:Y:S02]  /*0dc0*/  LDC R9, c[0x0][0x64c] ;  /* 0x00019300ff097b82 */ /* 0x000f240000000800 */
[----:B----4-:R-:W-:-:S05]  /*0dd0*/  IADD3 R9, P0, R24, R9, RZ ;  /* 0x0000000918097210 */ /* 0x010fca0007f1e0ff */
        /* <DEDUP_REMOVED lines=8> */
.L_x_11:
[----:B-1----:R-:W-:Y:S01]  /*0e60*/  SHF.R.U64 R4, R4, R14, R5 ;  /* 0x0000000e04047219 */ /* 0x002fe20000001205 */
[----:B0-----:R-:W-:Y:S01]  /*0e70*/  VIADD R6, R15, 0xffffffff ;  /* 0xffffffff0f067836 */ /* 0x001fe20000000000 */
[----:B------:R-:W-:Y:S01]  /*0e80*/  SHF.L.U32 R0, R23, R12, RZ ;  /* 0x0000000c17007219 */ /* 0x000fe200000006ff */
[----:B------:R-:W-:Y:S01]  /*0e90*/  IMAD.MOV.U32 R23, RZ, RZ, R28 ;  /* 0x000000ffff177224 */ /* 0x000fe200078e001c */
[----:B------:R-:W-:Y:S01]  /*0ea0*/  LOP3.LUT R5, R27, R10, RZ, 0xc0, !PT ;  /* 0x0000000a1b057212 */ /* 0x000fe200078ec0ff */
[----:B------:R-:W-:Y:S01]  /*0eb0*/  IMAD.MOV R7, RZ, RZ, -R4 ;  /* 0x000000ffff077224 */ /* 0x000fe200078e0a04 */
[----:B------:R-:W-:Y:S02]  /*0ec0*/  SEL R3, R3, R30, !P1 ;  /* 0x0000001e03037207 */ /* 0x000fe40004800000 */
[----:B------:R-:W-:Y:S01]  /*0ed0*/  LOP3.LUT R6, R13, R6, RZ, 0xc0, !PT ;  /* 0x000000060d067212 */ /* 0x000fe200078ec0ff */
[----:B------:R-:W-:Y:S02]  /*0ee0*/  IMAD R4, R0, R4, R5 ;  /* 0x0000000400047224 */ /* 0x000fe400078e0205 */
[----:B--2---:R-:W-:-:S02]  /*0ef0*/  IMAD R0, R7, R26, R24 ;  /* 0x0000001a07007224 */ /* 0x004fc400078e0218 */
[----:B---3--:R-:W-:Y:S02]  /*0f00*/  IMAD R3, R4, R25, R3 ;  /* 0x0000001904037224 */ /* 0x008fe400078e0203 */
[----:B------:R-:W-:Y:S02]  /*0f10*/  IMAD R154, R0, R15, R6 ;  /* 0x0000000f009a7224 */ /* 0x000fe400078e0206 */
[----:B------:R-:W-:-:S03]  /*0f20*/  IMAD.MOV.U32 R4, RZ, RZ, 0x1 ;  /* 0x00000001ff047424 */ /* 0x000fc600078e00ff */
[----:B------:R-:W-:Y:S02]  /*0f30*/  SEL R153, R154, R3, !P1 ;  /* 0x000000039a997207 */ /* 0x000fe40004800000 */
[----:B------:R-:W-:Y:S02]  /*0f40*/  PRMT R0, R4, 0x7610, R0 ;  /* 0x0000761004007816 */ /* 0x000fe40000000000 */
[----:B------:R-:W-:-:S07]  /*0f50*/  SEL R154, R3, R154, !P1 ;  /* 0x0000009a039a7207 */ /* 0x000fce0004800000 */
.L_x_9:
[----:B------:R-:W-:-:S08]  /*0f60*/  NOP ;  /* 0x0000000000007918 */ /* 0x000fd00000000000 */
[----:B------:R-:W0:Y:S02]  /*0f70*/  USETMAXREG.TRY_ALLOC.CTAPOOL UP0, 0xe8 ;  /* 0x000000e8000079c8 */ /* 0x000e240008000600 */
[----:B0-----:R-:W-:-:S13]  /*0f80*/  PLOP3.LUT P0, PT, PT, PT, UP0, 0x80, 0x0 ;  /* 0x000000000000781c */ /* 0x001fda0003f0f008 */
[----:B------:R-:W-:Y:S05]  /*0f90*/  @!P0 BRA `(.L_x_9) ;  /* 0xfffffffc00f08947 */ /* 0x000fea000383ffff */
[----:B------:R-:W-:Y:S01]  /*0fa0*/  ULDC.64 UR4, c[0x0][0x598] ;  /* 0x0001660000047ab9 */ /* 0x000fe20000000a00 */
[----:B------:R-:W-:Y:S01]  /*0fb0*/  ULDC.64 UR36, c[0x0][0x208] ;  /* 0x0000820000247ab9 */ /* 0x000fe20000000a00 */
[----:B------:R-:W-:-:S04]  /*0fc0*/  ISETP.NE.U32.AND P0, PT, RZ, UR4, PT ;  /* 0x00000004ff007c0c */ /* 0x000fc8000bf05070 */
[----:B------:R-:W-:-:S13]  /*0fd0*/  ISETP.NE.AND.EX P0, PT, RZ, UR5, PT, P0 ;  /* 0x00000005ff007c0c */ /* 0x000fda000bf05300 */
[----:B------:R-:W-:Y:S05]  /*0fe0*/  @!P0 BRA `(.L_x_12) ;  /* 0x00000000001c8947 */ /* 0x000fea0003800000 */
[----:B------:R-:W0:Y:S02]  /*0ff0*/  LDC.64 R4, c[0x0][0x598] ;  /* 0x00016600ff047b82 */ /* 0x000e240000000a00 */
[----:B0-----:R-:W2:Y:S02]  /*1000*/  LDG.E.64 R4, desc[UR36][R4.64] ;  /* 0x0000002404047981 */ /* 0x001ea4000c1e1b00 */
[----:B--2---:R-:W-:-:S04]  /*1010*/  ISETP.NE.U32.AND P0, PT, R4, RZ, PT ;  /* 0x000000ff0400720c */ /* 0x004fc80003f05070 */
[----:B------:R-:W-:-:S13]  /*1020*/  ISETP.NE.AND.EX P0, PT, R5, RZ, PT, P0 ;  /* 0x000000ff0500720c */ /* 0x000fda0003f05300 */
[----:B------:R-:W-:Y:S05]  /*1030*/  @!P0 BRA `(.L_x_12) ;  /* 0x0000000000088947 */ /* 0x000fea0003800000 */
[----:B------:R0:W5:Y:S01]  /*1040*/  LD.E R155, desc[UR36][R4.64] ;  /* 0x00000024049b7980 */ /* 0x000162000c101900 */
[----:B------:R-:W-:Y:S05]  /*1050*/  BRA `(.L_x_13) ;  /* 0x0000000000247947 */ /* 0x000fea0003800000 */
.L_x_12:
[----:B------:R-:W-:Y:S02]  /*1060*/  ULDC.64 UR4, c[0x0][0x588] ;  /* 0x0001620000047ab9 */ /* 0x000fe40000000a00 */
[----:B------:R-:W-:-:S04]  /*1070*/  ISETP.NE.U32.AND P0, PT, RZ, UR4, PT ;  /* 0x00000004ff007c0c */ /* 0x000fc8000bf05070 */
[----:B------:R-:W-:-:S13]  /*1080*/  ISETP.NE.AND.EX P0, PT, RZ, UR5, PT, P0 ;  /* 0x00000005ff007c0c */ /* 0x000fda000bf05300 */
[----:B------:R-:W-:Y:S05]  /*1090*/  @!P0 BRA `(.L_x_14) ;  /* 0x00000000000c8947 */ /* 0x000fea0003800000 */
[----:B------:R-:W0:Y:S02]  /*10a0*/  LDC.64 R4, c[0x0][0x588] ;  /* 0x00016200ff047b82 */ /* 0x000e240000000a00 */
[----:B0-----:R1:W5:Y:S01]  /*10b0*/  LDG.E R155, desc[UR36][R4.64] ;  /* 0x00000024049b7981 */ /* 0x001362000c1e1900 */
[----:B------:R-:W-:Y:S05]  /*10c0*/  BRA `(.L_x_13) ;  /* 0x0000000000087947 */ /* 0x000fea0003800000 */
.L_x_14:
[----:B------:R-:W-:Y:S02]  /*10d0*/  ULDC UR4, c[0x0][0x580] ;  /* 0x0001600000047ab9 */ /* 0x000fe40000000800 */
[----:B------:R-:W-:-:S07]  /*10e0*/  IMAD.U32 R155, RZ, RZ, UR4 ;  /* 0x00000004ff9b7e24 */ /* 0x000fce000f8e00ff */
.L_x_13:
[----:B------:R-:W-:Y:S02]  /*10f0*/  ULDC.64 UR4, c[0x0][0x5a0] ;  /* 0x0001680000047ab9 */ /* 0x000fe40000000a00 */
[----:B------:R-:W-:-:S04]  /*1100*/  ISETP.NE.U32.AND P0, PT, RZ, UR4, PT ;  /* 0x00000004ff007c0c */ /* 0x000fc8000bf05070 */
[----:B------:R-:W-:-:S13]  /*1110*/  ISETP.NE.AND.EX P0, PT, RZ, UR5, PT, P0 ;  /* 0x00000005ff007c0c */ /* 0x000fda000bf05300 */
[----:B------:R-:W-:Y:S05]  /*1120*/  @!P0 BRA `(.L_x_15) ;  /* 0x00000000001c8947 */ /* 0x000fea0003800000 */
[----:B01----:R-:W0:Y:S02]  /*1130*/  LDC.64 R4, c[0x0][0x5a0] ;  /* 0x00016800ff047b82 */ /* 0x003e240000000a00 */
[----:B0-----:R-:W2:Y:S02]  /*1140*/  LDG.E.64 R4, desc[UR36][R4.64] ;  /* 0x0000002404047981 */ /* 0x001ea4000c1e1b00 */
[----:B--2---:R-:W-:-:S04]  /*1150*/  ISETP.NE.U32.AND P0, PT, R4, RZ, PT ;  /* 0x000000ff0400720c */ /* 0x004fc80003f05070 */
[----:B------:R-:W-:-:S13]  /*1160*/  ISETP.NE.AND.EX P0, PT, R5, RZ, PT, P0 ;  /* 0x000000ff0500720c */ /* 0x000fda0003f05300 */
[----:B------:R-:W-:Y:S05]  /*1170*/  @!P0 BRA `(.L_x_15) ;  /* 0x0000000000088947 */ /* 0x000fea0003800000 */
[----:B------:R0:W5:Y:S01]  /*1180*/  LD.E R156, desc[UR36][R4.64] ;  /* 0x00000024049c7980 */ /* 0x000162000c101900 */
[----:B------:R-:W-:Y:S05]  /*1190*/  BRA `(.L_x_16) ;  /* 0x0000000000247947 */ /* 0x000fea0003800000 */
.L_x_15:
[----:B------:R-:W-:Y:S02]  /*11a0*/  ULDC.64 UR4, c[0x0][0x590] ;  /* 0x0001640000047ab9 */ /* 0x000fe40000000a00 */
[----:B------:R-:W-:-:S04]  /*11b0*/  ISETP.NE.U32.AND P0, PT, RZ, UR4, PT ;  /* 0x00000004ff007c0c */ /* 0x000fc8000bf05070 */
[----:B------:R-:W-:-:S13]  /*11c0*/  ISETP.NE.AND.EX P0, PT, RZ, UR5, PT, P0 ;  /* 0x00000005ff007c0c */ /* 0x000fda000bf05300 */
[----:B------:R-:W-:Y:S05]  /*11d0*/  @!P0 BRA `(.L_x_17) ;  /* 0x00000000000c8947 */ /* 0x000fea0003800000 */
[----:B------:R-:W2:Y:S02]  /*11e0*/  LDC.64 R156, c[0x0][0x590] ;  /* 0x00016400ff9c7b82 */ /* 0x000ea40000000a00 */
[----:B--2---:R2:W5:Y:S01]  /*11f0*/  LDG.E R156, desc[UR36][R156.64] ;  /* 0x000000249c9c7981 */ /* 0x004562000c1e1900 */
[----:B------:R-:W-:Y:S05]  /*1200*/  BRA `(.L_x_16) ;  /* 0x0000000000087947 */ /* 0x000fea0003800000 */
.L_x_17:
[----:B------:R-:W-:Y:S02]  /*1210*/  ULDC UR4, c[0x0][0x584] ;  /* 0x0001610000047ab9 */ /* 0x000fe40000000800 */
[----:B------:R-:W-:-:S07]  /*1220*/  IMAD.U32 R156, RZ, RZ, UR4 ;  /* 0x00000004ff9c7e24 */ /* 0x000fce000f8e00ff */
.L_x_16:
[----:B------:R-:W-:-:S13]  /*1230*/  LOP3.LUT P0, RZ, R0, 0xff, RZ, 0xc0, !PT ;  /* 0x000000ff00ff7812 */ /* 0x000fda000780c0ff */
[----:B------:R-:W-:Y:S05]  /*1240*/  @!P0 EXIT ;  /* 0x000000000000894d */ /* 0x000fea0003800000 */
[----:B------:R-:W-:Y:S01]  /*1250*/  ULDC UR4, c[0x0][0x28c] ;  /* 0x0000a30000047ab9 */ /* 0x000fe20000000800 */
[----:B--2---:R-:W-:Y:S01]  /*1260*/  LOP3.LUT R157, R19, 0x1, RZ, 0xfc, !PT ;  /* 0x00000001139d7812 */ /* 0x004fe200078efcff */
[----:B------:R-:W-:Y:S01]  /*1270*/  UIADD3 UR4, UR4, 0x1f, URZ ;  /* 0x0000001f04047890 */ /* 0x000fe2000fffe03f */
[----:B------:R-:W-:Y:S01]  /*1280*/  UMOV UR38, URZ ;  /* 0x0000003f00267c82 */ /* 0x000fe20008000000 */
[----:B------:R-:W-:Y:S02]  /*1290*/  UMOV UR39, URZ ;  /* 0x0000003f00277c82 */ /* 0x000fe40008000000 */
[----:B------:R-:W-:-:S04]  /*12a0*/  USHF.R.S32.HI UR5, URZ, 0x1f, UR4 ;  /* 0x0000001f3f057899 */ /* 0x000fc80008011404 */
[----:B------:R-:W-:-:S04]  /*12b0*/  ULEA.HI UR5, UR5, UR4, URZ, 0x5 ;  /* 0x0000000405057291 */ /* 0x000fc8000f8f283f */
[----:B------:R-:W-:-:S12]  /*12c0*/  USHF.R.S32.HI UR40, URZ, 0x5, UR5 ;  /* 0x000000053f287899 */ /* 0x000fd80008011405 */
.L_x_293:
[----:B------:R-:W-:Y:S01]  /*12d0*/  LOP3.LUT R0, R18, 0x80, RZ, 0xc0, !PT ;  /* 0x0000008012007812 */ /* 0x000fe200078ec0ff */
[----:B--2---:R-:W2:Y:S01]  /*12e0*/  S2UR UR7, SR_CgaCtaId ;  /* 0x00000000000779c3 */ /* 0x004ea20000008800 */
[----:B------:R-:W-:Y:S02]  /*12f0*/  UMOV UR6, 0x400 ;  /* 0x0000040000067882 */ /* 0x000fe40000000000 */
[----:B------:R-:W-:-:S06]  /*1300*/  SHF.R.U32.HI R0, RZ, 0x7, R0 ;  /* 0x00000007ff007819 */ /* 0x000fcc0000011600 */
[----:B---3--:R-:W3:Y:S01]  /*1310*/  SHFL.IDX PT, R0, R0, RZ, 0x1f ;  /* 0x00001fff00007589 */ /* 0x008ee200000e0000 */
[----:B--2---:R-:W-:Y:S01]  /*1320*/  ULEA UR6, UR7, UR6, 0x18 ;  /* 0x0000000607067291 */ /* 0x004fe2000f8ec03f */
[----:B---3--:R-:W-:-:S13]  /*1330*/  R2UR UR4, R0 ;  /* 0x00000000000472ca */ /* 0x008fda00000e0000 */
[----:B------:R-:W-:-:S04]  /*1340*/  ULEA.HI UR5, UR4, UR4, URZ, 0x1 ;  /* 0x0000000404057291 */ /* 0x000fc8000f8f083f */
[----:B------:R-:W-:-:S04]  /*1350*/  ULOP3.LUT UR5, UR5, 0xffffe, URZ, 0xc0, !UPT ;  /* 0x000ffffe05057892 */ /* 0x000fc8000f8ec03f */
[----:B------:R-:W-:-:S03]  /*1360*/  UIADD3 UR5, UR4, -UR5, URZ ;  /* 0x8000000504057290 */ /* 0x000fc6000fffe03f */
[----:B------:R-:W-:Y:S01]  /*1370*/  ULDC UR4, c[0x0][0x28c] ;  /* 0x0000a30000047ab9 */ /* 0x000fe20000000800 */
[----:B------:R-:W-:Y:S01]  /*1380*/  ULEA UR5, UR5, UR6, 0xc ;  /* 0x0000000605057291 */ /* 0x000fe2000f8e603f */
[----:B------:R-:W-:-:S03]  /*1390*/  ISETP.LT.AND P0, PT, RZ, UR4, PT ;  /* 0x00000004ff007c0c */ /* 0x000fc6000bf01270 */
[----:B------:R-:W-:-:S04]  /*13a0*/  UIADD3 UR5, UR5, 0x180, URZ ;  /* 0x0000018005057890 */ /* 0x000fc8000fffe03f */
[----:B------:R-:W-:-:S04]  /*13b0*/  USHF.R.U32.HI UR5, URZ, 0x4, UR5 ;  /* 0x000000043f057899 */ /* 0x000fc80008011605 */
[----:B------:R-:W-:Y:S02]  /*13c0*/  ULOP3.LUT UR41, UR5, 0x3fff, URZ, 0xc0, !UPT ;  /* 0x00003fff05297892 */ /* 0x000fe4000f8ec03f */
[----:B-1--45:R-:W-:Y:S10]  /*13d0*/  @P0 BRA `(.L_x_18) ;  /* 0x0000000000400947 */ /* 0x032ff40003800000 */
[----:B------:R-:W-:Y:S01]  /*13e0*/  MOV R0, 0x0 ;  /* 0x0000000000007802 */ /* 0x000fe20000000f00 */
[----:B------:R-:W-:Y:S01]  /*13f0*/  ULDC.64 UR4, c[0x4][0x68] ;  /* 0x01001a0000047ab9 */ /* 0x000fe20000000a00 */
[----:B------:R-:W-:Y:S01]  /*1400*/  ULDC.64 UR6, c[0x4][0x8] ;  /* 0x0100020000067ab9 */ /* 0x000fe20000000a00 */
[----:B01----:R-:W-:Y:S01]  /*1410*/  IMAD.U32 R4, RZ, RZ, UR4 ;  /* 0x00000004ff047e24 */ /* 0x003fe2000f8e00ff */
[----:B------:R0:W1:Y:S01]  /*1420*/  LDC.64 R14, c[0x4][R0] ;  /* 0x01000000000e7b82 */ /* 0x0000620000000a00 */
[----:B------:R-:W-:Y:S01]  /*1430*/  IMAD.U32 R5, RZ, RZ, UR5 ;  /* 0x00000005ff057e24 */ /* 0x000fe2000f8e00ff */
[----:B------:R-:W-:Y:S01]  /*1440*/  ULDC.64 UR4, c[0x4][0x70] ;  /* 0x01001c0000047ab9 */ /* 0x000fe20000000a00 */
[----:B------:R-:W-:Y:S02]  /*1450*/  IMAD.U32 R10, RZ, RZ, UR6 ;  /* 0x00000006ff0a7e24 */ /* 0x000fe4000f8e00ff */
[----:B------:R-:W-:Y:S02]  /*1460*/  IMAD.U32 R6, RZ, RZ, UR4 ;  /* 0x00000004ff067e24 */ /* 0x000fe4000f8e00ff */
[----:B------:R-:W-:-:S02]  /*1470*/  IMAD.U32 R7, RZ, RZ, UR5 ;  /* 0x00000005ff077e24 */ /* 0x000fc4000f8e00ff */
[----:B------:R-:W-:Y:S02]  /*1480*/  IMAD.U32 R11, RZ, RZ, UR7 ;  /* 0x00000007ff0b7e24 */ /* 0x000fe4000f8e00ff */
[----:B------:R-:W-:Y:S02]  /*1490*/  IMAD.MOV.U32 R8, RZ, RZ, 0x1e1 ;  /* 0x000001e1ff087424 */ /* 0x000fe400078e00ff */
[----:B------:R-:W-:Y:S02]  /*14a0*/  IMAD.MOV.U32 R12, RZ, RZ, 0x1 ;  /* 0x00000001ff0c7424 */ /* 0x000fe400078e00ff */
[----:B0-----:R-:W-:-:S07]  /*14b0*/  IMAD.MOV.U32 R13, RZ, RZ, RZ ;  /* 0x000000ffff0d7224 */ /* 0x001fce00078e00ff */
[----:B------:R-:W-:-:S07]  /*14c0*/  LEPC R20, `(.L_x_18) ;  /* 0x000000001014794e */ /* 0x000fce0000000000 */
[----:B-1---5:R-:W-:Y:S05]  /*14d0*/  CALL.ABS.NOINC R14 ;  /* 0x000000000e007343 */ /* 0x022fea0003c00000 */
.L_x_18:
[----:B------:R-:W-:-:S13]  /*14e0*/  ISETP.NE.AND P0, PT, R157, 0x3, PT ;  /* 0x000000039d00780c */ /* 0x000fda0003f05270 */
[----:B------:R-:W-:Y:S05]  /*14f0*/  @!P0 BRA `(.L_x_19) ;  /* 0x0000000000048947 */ /* 0x000fea0003800000 */
[----:B------:R-:W-:Y:S01]  /*1500*/  BPT.TRAP 0x1 ;  /* 0x000000040000795c */ /* 0x000fe20000300000 */
.L_x_19:
[----:B------:R-:W2:Y:S01]  /*1510*/  S2UR UR5, SR_CgaCtaId ;  /* 0x00000000000579c3 */ /* 0x000ea20000008800 */
[----:B------:R-:W-:Y:S01]  /*1520*/  UMOV UR4, 0x400 ;  /* 0x0000040000047882 */ /* 0x000fe20000000000 */
[----:B------:R-:W-:Y:S02]  /*1530*/  IMAD.U32 R0, RZ, RZ, UR38 ;  /* 0x00000026ff007e24 */ /* 0x000fe4000f8e00ff */
[----:B------:R-:W-:-:S03]  /*1540*/  IMAD.U32 R3, RZ, RZ, UR39 ;  /* 0x00000027ff037e24 */ /* 0x000fc6000f8e00ff */
[----:B------:R-:W-:Y:S01]  /*1550*/  SHF.L.U32 R0, R0, 0x1f, RZ ;  /* 0x0000001f00007819 */ /* 0x000fe200000006ff */
[----:B--2---:R-:W-:-:S06]  /*1560*/  ULEA UR4, UR5, UR4, 0x18 ;  /* 0x0000000405047291 */ /* 0x004fcc000f8ec03f */
[----:B------:R-:W-:-:S04]  /*1570*/  IMAD.U32 R6, RZ, RZ, UR4 ;  /* 0x00000004ff067e24 */ /* 0x000fc8000f8e00ff */
[----:B------:R-:W-:-:S04]  /*1580*/  IMAD R3, R3, 0x8, R6 ;  /* 0x0000000803037824 */ /* 0x000fc800078e0206 */
[----:B------:R2:W3:Y:S01]  /*1590*/  SYNCS.PHASECHK.TRANS64.TRYWAIT P1, [R3+URZ], R0 ;  /* 0x00000000030075a7 */ /* 0x0004e2000802017f */
[----:B------:R-:W-:Y:S05]  /*15a0*/  @!P0 BRA `(.L_x_20) ;  /* 0x0000000000048947 */ /* 0x000fea0003800000 */
[----:B------:R-:W-:Y:S01]  /*15b0*/  BPT.TRAP 0x1 ;  /* 0x000000040000795c */ /* 0x000fe20000300000 */
.L_x_20:
[----:B---3--:R-:W-:Y:S05]  /*15c0*/  @P1 BRA `(.L_x_21) ;  /* 0x0000000000081947 */ /* 0x008fea0003800000 */
[----:B------:R-:W3:Y:S02]  /*15d0*/  SYNCS.PHASECHK.TRANS64.TRYWAIT P1, [R3+URZ], R0 ;  /* 0x00000000030075a7 */ /* 0x000ee4000802017f */
[----:B---3--:R-:W-:Y:S05]  /*15e0*/  @!P1 BRA `(.L_x_22) ;  /* 0x000000a400049947 */ /* 0x008fea0003800000 */
.L_x_21:
[----:B------:R-:W-:-:S04]  /*15f0*/  UISETP.LT.AND UP0, UPT, UR40, 0x1, UPT ;  /* 0x000000012800788c */ /* 0x000fc8000bf01270 */
[----:B------:R-:W-:-:S06]  /*1600*/  USEL UR4, UR40, 0x1, UP0 ;  /* 0x0000000128047887 */ /* 0x000fcc0008000000 */
[----:B--23--:R-:W-:Y:S01]  /*1610*/  IMAD.U32 R0, RZ, RZ, UR4 ;  /* 0x00000004ff007e24 */ /* 0x00cfe2000f8e00ff */
[----:B------:R-:W-:Y:S05]  /*1620*/  WARPSYNC.ALL ;  /* 0x0000000000007948 */ /* 0x000fea0003800000 */
[----:B------:R-:W-:-:S04]  /*1630*/  IADD3 R0, -R0, UR40, RZ ;  /* 0x0000002800007c10 */ /* 0x000fc8000fffe1ff */
[----:B------:R-:W-:Y:S02]  /*1640*/  ISETP.GE.AND P1, PT, R0, 0x1, PT ;  /* 0x000000010000780c */ /* 0x000fe40003f26270 */
[----:B------:R-:W-:Y:S01]  /*1650*/  R2UR UR4, R6 ;  /* 0x00000000060472ca */ /* 0x000fe200000e0000 */
[----:B------:R-:W-:Y:S01]  /*1660*/  ULOP3.LUT UR41, UR41, 0x10000, URZ, 0xfc, !UPT ;  /* 0x0001000029297892 */ /* 0x000fe2000f8efc3f */
[----:B------:R-:W-:Y:S01]  /*1670*/  WARPGROUP.ARRIVE ;  /* 0x00000000000079c5 */ /* 0x000fe20000000000 */
[----:B------:R-:W-:Y:S01]  /*1680*/  UMOV UR5, 0x80000020 ;  /* 0x8000002000057882 */ /* 0x000fe20000000000 */
[----:B------:R-:W-:-:S09]  /*1690*/  UMOV UR7, 0x80000020 ;  /* 0x8000002000077882 */ /* 0x000fd20000000000 */
[----:B------:R-:W-:-:S04]  /*16a0*/  UIADD3 UR4, UR4, 0x12180, URZ ;  /* 0x0001218004047890 */ /* 0x000fc8000fffe03f */
[----:B------:R-:W-:-:S04]  /*16b0*/  USHF.R.U32.HI UR4, URZ, 0x4, UR4 ;  /* 0x000000043f047899 */ /* 0x000fc80008011604 */
[----:B------:R-:W-:-:S04]  /*16c0*/  ULOP3.LUT UR4, UR4, 0x3fff, URZ, 0xc0, !UPT ;  /* 0x00003fff04047892 */ /* 0x000fc8000f8ec03f */
[----:B------:R-:W-:Y:S02]  /*16d0*/  ULOP3.LUT UR9, UR4, 0x10000, URZ, 0xfc, !UPT ;  /* 0x0001000004097892 */ /* 0x000fe4000f8efc3f */
[----:B------:R-:W-:Y:S02]  /*16e0*/  ULEA UR4, UR39, UR41, 0x9 ;  /* 0x0000002927047291 */ /* 0x000fe4000f8e483f */
[----:B------:R-:W-:-:S09]  /*16f0*/  ULEA UR6, UR39, UR9, 0xa ;  /* 0x0000000927067291 */ /* 0x000fd2000f8e503f */
[----:B------:R-:W-:Y:S01]  /*1700*/  HGMMA.64x256x16.F32 R24, gdesc[UR4], RZ, !UPT, gsb0 ;  /* 0x03e00000041879f0 */ /* 0x000fe2000c0008ff */
[----:B------:R-:W-:Y:S02]  /*1710*/  UIADD3 UR4, UR4, 0x2, URZ ;  /* 0x0000000204047890 */ /* 0x000fe4000fffe03f */
[----:B------:R-:W-:Y:S01]  /*1720*/  UIADD3 UR6, UR6, 0x2, URZ ;  /* 0x0000000206067890 */ /* 0x000fe2000fffe03f */
[----:B------:R-:W-:Y:S01]  /*1730*/  UMOV UR5, 0x80000020 ;  /* 0x8000002000057882 */ /* 0x000fe20000000000 */
[----:B------:R-:W-:Y:S01]  /*1740*/  UMOV UR7, 0x80000020 ;  /* 0x8000002000077882 */ /* 0x000fe20000000000 */
[----:B------:R-:W-:Y:S02]  /*1750*/  WARPGROUP.DEPBAR.LE gsb0, 0x0 ;  /* 0x00008000000079c5 */ /* 0x000fe40000010000 */
[----:B------:R-:W-:-:S15]  /*1760*/  WARPGROUP.ARRIVE ;  /* 0x00000000000079c5 */ /* 0x000fde0000000000 */
[----:B------:R-:W-:-:S05]  /*1770*/  NOP ;  /* 0x0000000000007918 */ /* 0x000fca0000000000 */
[----:B------:R-:W-:Y:S03]  /*1780*/  HGMMA.64x256x16.F32 R24, gdesc[UR4], R24, gsb0 ;  /* 0x03e00000041879f0 */ /* 0x000fe60008000818 */
[----:B------:R-:W-:Y:S02]  /*1790*/  WARPGROUP.DEPBAR.LE gsb0, 0x0 ;  /* 0x00008000000079c5 */ /* 0x000fe40000010000 */
[----:B------:R-:W-:Y:S05]  /*17a0*/  @!P1 BRA `(.L_x_23) ;  /* 0x0000000000e89947 */ /* 0x000fea0003800000 */
[----:B------:R-:W-:Y:S02]  /*17b0*/  UIADD3 UR4, UR39, 0x1, URZ ;  /* 0x0000000127047890 */ /* 0x000fe4000fffe03f */
[----:B------:R-:W-:Y:S02]  /*17c0*/  IMAD.U32 R3, RZ, RZ, UR39 ;  /* 0x00000027ff037e24 */ /* 0x000fe4000f8e00ff */
[----:B------:R-:W-:-:S04]  /*17d0*/  UISETP.NE.AND UP0, UPT, UR4, 0x9, UPT ;  /* 0x000000090400788c */ /* 0x000fc8000bf05270 */
[----:B------:R-:W-:Y:S02]  /*17e0*/  USEL UR5, URZ, 0x1, UP0 ;  /* 0x000000013f057887 */ /* 0x000fe40008000000 */
[----:B------:R-:W-:Y:S02]  /*17f0*/  USEL UR8, UR4, URZ, UP0 ;  /* 0x0000003f04087287 */ /* 0x000fe40008000000 */
[----:B------:R-:W-:-:S06]  /*1800*/  ULOP3.LUT UR5, UR38, UR5, URZ, 0x3c, !UPT ;  /* 0x0000000526057292 */ /* 0x000fcc000f8e3c3f */
[----:B------:R-:W-:-:S07]  /*1810*/  IMAD.U32 R7, RZ, RZ, UR5 ;  /* 0x00000005ff077e24 */ /* 0x000fce000f8e00ff */
.L_x_30:
[----:B------:R-:W-:Y:S05]  /*1820*/  @!P0 BRA `(.L_x_24) ;  /* 0x0000000000048947 */ /* 0x000fea0003800000 */
[----:B------:R-:W-:Y:S01]  /*1830*/  BPT.TRAP 0x1 ;  /* 0x000000040000795c */ /* 0x000fe20000300000 */
.L_x_24:
[----:B------:R-:W2:Y:S01]  /*1840*/  S2UR UR5, SR_CgaCtaId ;  /* 0x00000000000579c3 */ /* 0x000ea20000008800 */
[----:B------:R-:W-:Y:S01]  /*1850*/  UMOV UR4, 0x400 ;  /* 0x0000040000047882 */ /* 0x000fe20000000000 */
[----:B01----:R-:W-:Y:S01]  /*1860*/  IMAD.U32 R5, RZ, RZ, UR8 ;  /* 0x00000008ff057e24 */ /* 0x003fe2000f8e00ff */
[----:B------:R-:W-:Y:S01]  /*1870*/  SHF.L.U32 R4, R7, 0x1f, RZ ;  /* 0x0000001f07047819 */ /* 0x000fe200000006ff */
[----:B--2---:R-:W-:-:S06]  /*1880*/  ULEA UR4, UR5, UR4, 0x18 ;  /* 0x0000000405047291 */ /* 0x004fcc000f8ec03f */
[----:B------:R-:W-:-:S04]  /*1890*/  IMAD.U32 R6, RZ, RZ, UR4 ;  /* 0x00000004ff067e24 */ /* 0x000fc8000f8e00ff */
[----:B------:R-:W-:-:S04]  /*18a0*/  IMAD R5, R5, 0x8, R6 ;  /* 0x0000000805057824 */ /* 0x000fc800078e0206 */
[----:B------:R0:W1:Y:S01]  /*18b0*/  SYNCS.PHASECHK.TRANS64.TRYWAIT P1, [R5+URZ], R4 ;  /* 0x00000004050075a7 */ /* 0x000062000802017f */
[----:B------:R-:W-:Y:S05]  /*18c0*/  @!P0 BRA `(.L_x_25) ;  /* 0x0000000000048947 */ /* 0x000fea0003800000 */
[----:B------:R-:W-:Y:S01]  /*18d0*/  BPT.TRAP 0x1 ;  /* 0x000000040000795c */ /* 0x000fe20000300000 */
.L_x_25:
[----:B-1----:R-:W-:Y:S05]  /*18e0*/  @P1 BRA `(.L_x_26) ;  /* 0x0000000000081947 */ /* 0x002fea0003800000 */
[----:B------:R-:W1:Y:S02]  /*18f0*/  SYNCS.PHASECHK.TRANS64.TRYWAIT P1, [R5+URZ], R4 ;  /* 0x00000004050075a7 */ /* 0x000e64000802017f */
[----:B-1----:R-:W-:Y:S05]  /*1900*/  @!P1 BRA `(.L_x_27) ;  /* 0x000000a000509947 */ /* 0x002fea0003800000 */
.L_x_26:
[----:B------:R-:W-:Y:S01]  /*1910*/  ULEA UR4, UR8, UR41, 0x9 ;  /* 0x0000002908047291 */ /* 0x000fe2000f8e483f */
[----:B------:R-:W-:Y:S01]  /*1920*/  WARPGROUP.ARRIVE ;  /* 0x00000000000079c5 */ /* 0x000fe20000000000 */
[----:B------:R-:W-:Y:S01]  /*1930*/  ULEA UR6, UR8, UR9, 0xa ;  /* 0x0000000908067291 */ /* 0x000fe2000f8e503f */
[----:B------:R-:W-:Y:S01]  /*1940*/  UMOV UR5, 0x80000020 ;  /* 0x8000002000057882 */ /* 0x000fe20000000000 */
[----:B------:R-:W-:-:S07]  /*1950*/  UMOV UR7, 0x80000020 ;  /* 0x8000002000077882 */ /* 0x000fce0000000000 */
[----:B------:R-:W-:Y:S01]  /*1960*/  HGMMA.64x256x16.F32 R24, gdesc[UR4], R24, gsb0 ;  /* 0x03e00000041879f0 */ /* 0x000fe20008000818 */
        /* <DEDUP_REMOVED lines=10> */
[----:B------:R-:W-:Y:S01]  /*1a10*/  BPT.TRAP 0x1 ;  /* 0x000000040000795c */ /* 0x000fe20000300000 */
.L_x_28:
[----:B------:R-:W-:-:S13]  /*1a20*/  ISETP.NE.AND P1, PT, R22, RZ, PT ;  /* 0x000000ff1600720c */ /* 0x000fda0003f25270 */
[----:B01----:R-:W-:-:S04]  /*1a30*/  @P1 IMAD R4, R3, 0x8, R6 ;  /* 0x0000000803041824 */ /* 0x003fc800078e0206 */
[----:B------:R-:W-:-:S05]  /*1a40*/  @P1 VIADD R5, R4, 0x48 ;  /* 0x0000004804051836 */ /* 0x000fca0000000000 */
[----:B------:R-:W-:-:S04]  /*1a50*/  @P1 PRMT R5, R152, 0x654, R5 ;  /* 0x0000065498051816 */ /* 0x000fc80000000005 */
[----:B------:R0:W-:Y:S01]  /*1a60*/  @P1 SYNCS.ARRIVE.TRANS64.RED.A1T0 RZ, [R5+URZ], RZ ;  /* 0x000000ff05ff19a7 */ /* 0x0001e2000810043f */
[----:B------:R-:W-:-:S13]  /*1a70*/  ISETP.GT.U32.AND P1, PT, R19, 0x1, PT ;  /* 0x000000011300780c */ /* 0x000fda0003f24070 */
[----:B0-----:R-:W-:Y:S05]  /*1a80*/  @P1 BRA `(.L_x_29) ;  /* 0x0000000000041947 */ /* 0x001fea0003800000 */
[----:B------:R-:W-:Y:S01]  /*1a90*/  BPT.TRAP 0x1 ;  /* 0x000000040000795c */ /* 0x000fe20000300000 */
.L_x_29:
[----:B------:R-:W-:Y:S01]  /*1aa0*/  UIADD3 UR8, UR8, 0x1, URZ ;  /* 0x0000000108087890 */ /* 0x000fe2000fffe03f */
[C---:B------:R-:W-:Y:S01]  /*1ab0*/  ISETP.GT.AND P2, PT, R0.reuse, 0x1, PT ;  /* 0x000000010000780c */ /* 0x040fe20003f44270 */
[----:B------:R-:W-:Y:S02]  /*1ac0*/  VIADD R3, R3, 0x1 ;  /* 0x0000000103037836 */ /* 0x000fe40000000000 */
[----:B------:R-:W-:Y:S01]  /*1ad0*/  UISETP.NE.AND UP0, UPT, UR8, 0x9, UPT ;  /* 0x000000090800788c */ /* 0x000fe2000bf05270 */
[----:B------:R-:W-:Y:S02]  /*1ae0*/  VIADD R0, R0, 0xffffffff ;  /* 0xffffffff00007836 */ /* 0x000fe40000000000 */
[C---:B------:R-:W-:Y:S01]  /*1af0*/  ISETP.NE.AND P1, PT, R3.reuse, 0x9, PT ;  /* 0x000000090300780c */ /* 0x040fe20003f25270 */
[----:B------:R-:W-:Y:S02]  /*1b00*/  USEL UR4, URZ, 0x1, UP0 ;  /* 0x000000013f047887 */ /* 0x000fe40008000000 */
[----:B------:R-:W-:Y:S01]  /*1b10*/  USEL UR8, UR8, URZ, UP0 ;  /* 0x0000003f08087287 */ /* 0x000fe20008000000 */
[----:B------:R-:W-:-:S03]  /*1b20*/  SEL R3, R3, RZ, P1 ;  /* 0x000000ff03037207 */ /* 0x000fc60000800000 */
[----:B------:R-:W-:Y:S01]  /*1b30*/  LOP3.LUT R7, R7, UR4, RZ, 0x3c, !PT ;  /* 0x0000000407077c12 */ /* 0x000fe2000f8e3cff */
[----:B------:R-:W-:Y:S07]  /*1b40*/  @P2 BRA `(.L_x_30) ;  /* 0xfffffffc00342947 */ /* 0x000fee000383ffff */
.L_x_23:
[----:B------:R-:W2:Y:S02]  /*1b50*/  LDC R0, c[0x0][0x28c] ;  /* 0x0000a300ff007b82 */ /* 0x000ea40000000800 */
[----:B--2---:R-:W-:-:S13]  /*1b60*/  ISETP.GE.AND P1, PT, R0, 0x1, PT ;  /* 0x000000010000780c */ /* 0x004fda0003f26270 */
[----:B------:R-:W-:Y:S05]  /*1b70*/  @!P1 BRA `(.L_x_31) ;  /* 0x0000000000509947 */ /* 0x000fea0003800000 */
[----:B------:R-:W-:Y:S05]  /*1b80*/  @!P0 BRA `(.L_x_32) ;  /* 0x0000000000048947 */ /* 0x000fea0003800000 */
[----:B------:R-:W-:Y:S01]  /*1b90*/  BPT.TRAP 0x1 ;  /* 0x000000040000795c */ /* 0x000fe20000300000 */
.L_x_32:
[----:B------:R-:W-:Y:S01]  /*1ba0*/  ISETP.NE.AND P0, PT, R22, RZ, PT ;  /* 0x000000ff1600720c */ /* 0x000fe20003f05270 */
[----:B------:R-:W-:Y:S01]  /*1bb0*/  BSSY B0, `(.L_x_33) ;  /* 0x000000e000007945 */ /* 0x000fe20003800000 */
[----:B------:R-:W-:-:S11]  /*1bc0*/  ISETP.GT.U32.AND P1, PT, R19, 0x1, PT ;  /* 0x000000011300780c */ /* 0x000fd60003f24070 */
[----:B------:R-:W-:Y:S05]  /*1bd0*/  @!P0 BRA `(.L_x_34) ;  /* 0x00000000002c8947 */ /* 0x000fea0003800000 */
[----:B------:R-:W-:-:S04]  /*1be0*/  UISETP.LT.AND UP0, UPT, UR40, 0x1, UPT ;  /* 0x000000012800788c */ /* 0x000fc8000bf01270 */
[----:B------:R-:W-:-:S04]  /*1bf0*/  USEL UR6, UR40, 0x1, UP0 ;  /* 0x0000000128067887 */ /* 0x000fc80008000000 */
[----:B------:R-:W-:-:S04]  /*1c00*/  UIADD3 UR6, UR39, UR40, -UR6 ;  /* 0x0000002827067290 */ /* 0x000fc8000fffe806 */
[----:B------:R-:W-:-:S04]  /*1c10*/  UIMAD.WIDE.U32 UR4, UR6, 0x38e38e39, URZ ;  /* 0x38e38e39060478a5 */ /* 0x000fc8000f8e003f */
[----:B------:R-:W-:-:S04]  /*1c20*/  USHF.R.U32.HI UR4, URZ, 0x1, UR5 ;  /* 0x000000013f047899 */ /* 0x000fc80008011605 */
[----:B------:R-:W-:-:S06]  /*1c30*/  UIMAD UR6, UR4, -0x9, UR6 ;  /* 0xfffffff7040678a4 */ /* 0x000fcc000f8e0206 */
[----:B------:R-:W-:-:S04]  /*1c40*/  IMAD.U32 R3, RZ, RZ, UR6 ;  /* 0x00000006ff037e24 */ /* 0x000fc8000f8e00ff */
[----:B------:R-:W-:-:S04]  /*1c50*/  IMAD R0, R3, 0x8, R6 ;  /* 0x0000000803007824 */ /* 0x000fc800078e0206 */
[----:B------:R-:W-:-:S05]  /*1c60*/  VIADD R3, R0, 0x48 ;  /* 0x0000004800037836 */ /* 0x000fca0000000000 */
[----:B------:R-:W-:-:S04]  /*1c70*/  PRMT R3, R152, 0x654, R3 ;  /* 0x0000065498037816 */ /* 0x000fc80000000003 */
[----:B------:R2:W-:Y:S03]  /*1c80*/  SYNCS.ARRIVE.TRANS64.RED.A1T0 RZ, [R3+URZ], RZ ;  /* 0x000000ff03ff79a7 */ /* 0x0005e6000810043f */
.L_x_34:
[----:B------:R-:W-:Y:S05]  /*1c90*/  BSYNC B0 ;  /* 0x0000000000007941 */ /* 0x000fea0003800000 */
.L_x_33:
[----:B------:R-:W-:Y:S05]  /*1ca0*/  @P1 BRA `(.L_x_31) ;  /* 0x0000000000041947 */ /* 0x000fea0003800000 */
[----:B------:R-:W-:Y:S01]  /*1cb0*/  BPT.TRAP 0x1 ;  /* 0x000000040000795c */ /* 0x000fe20000300000 */
.L_x_31:
[----:B------:R-:W3:Y:S01]  /*1cc0*/  LDC R6, c[0x0][0x288] ;  /* 0x0000a200ff067b82 */ /* 0x000ee20000000800 */
[--C-:B------:R-:W-:Y:S01]  /*1cd0*/  SHF.R.U32.HI R0, RZ, 0x2, R18.reuse ;  /* 0x00000002ff007819 */ /* 0x100fe20000011612 */
[----:B------:R-:W-:Y:S01]  /*1ce0*/  UIADD3 UR39, UR40, UR39, URZ ;  /* 0x0000002728277290 */ /* 0x000fe2000fffe03f */
[----:B01----:R-:W-:Y:S01]  /*1cf0*/  SHF.R.U32.HI R5, RZ, 0x7, R18 ;  /* 0x00000007ff057819 */ /* 0x003fe20000011612 */
[----:B------:R-:W-:Y:S01]  /*1d00*/  ULDC UR7, c[0x0][0x284] ;  /* 0x0000a10000077ab9 */ /* 0x000fe20000000800 */
[----:B------:R-:W-:Y:S01]  /*1d10*/  LOP3.LUT R4, R18, 0x60, RZ, 0xc0, !PT ;  /* 0x0000006012047812 */ /* 0x000fe200078ec0ff */
[----:B------:R-:W-:Y:S01]  /*1d20*/  UISETP.GT.U32.AND UP0, UPT, UR39, 0x8, UPT ;  /* 0x000000082700788c */ /* 0x000fe2000bf04070 */
[----:B--2---:R-:W-:Y:S01]  /*1d30*/  LOP3.LUT R3, R0, 0x7, RZ, 0xc0, !PT ;  /* 0x0000000700037812 */ /* 0x004fe200078ec0ff */
[----:B------:R-:W-:Y:S01]  /*1d40*/  UISETP.GE.U32.AND UP1, UPT, UR40, 0x9, UPT ;  /* 0x000000092800788c */ /* 0x000fe2000bf26070 */
[----:B------:R-:W-:Y:S01]  /*1d50*/  LOP3.LUT R0, R5, 0x1, RZ, 0xc0, !PT ;  /* 0x0000000105007812 */ /* 0x000fe200078ec0ff */
[----:B------:R-:W-:Y:S01]  /*1d60*/  UISETP.LT.U32.AND UP0, UPT, UR40, 0x9, UP0 ;  /* 0x000000092800788c */ /* 0x000fe20008701070 */
[----:B------:R-:W-:Y:S01]  /*1d70*/  SHF.R.U32.HI R10, RZ, 0x1, R4 ;  /* 0x00000001ff0a7819 */ /* 0x000fe20000011604 */
[----:B------:R-:W-:Y:S01]  /*1d80*/  IMAD.SHL.U32 R4, R18, 0x2, RZ ;  /* 0x0000000212047824 */ /* 0x000fe200078e00ff */
[----:B------:R-:W-:Y:S01]  /*1d90*/  SHF.R.S32.HI R21, RZ, 0x1f, R23 ;  /* 0x0000001fff157819 */ /* 0x000fe20000011417 */
[----:B------:R-:W-:Y:S01]  /*1da0*/  IMAD.SHL.U32 R8, R0, 0x40, RZ ;  /* 0x0000004000087824 */ /* 0x000fe200078e00ff */
[--C-:B------:R-:W-:Y:S01]  /*1db0*/  IADD3 R5, RZ, -R10, -R3.reuse ;  /* 0x8000000aff057210 */ /* 0x100fe20007ffe803 */
[----:B------:R-:W-:Y:S01]  /*1dc0*/  ULDC.64 UR8, c[0x0][0x5d0] ;  /* 0x0001740000087ab9 */ /* 0x000fe20000000a00 */
[----:B------:R-:W-:Y:S01]  /*1dd0*/  LOP3.LUT R4, R4, 0x6, RZ, 0xc0, !PT ;  /* 0x0000000604047812 */ /* 0x000fe200078ec0ff */
[----:B------:R-:W-:Y:S01]  /*1de0*/  UIMAD.WIDE.U32 UR4, UR39, 0x38e38e39, URZ ;  /* 0x38e38e39270478a5 */ /* 0x000fe2000f8e003f */
[----:B------:R-:W-:Y:S01]  /*1df0*/  LOP3.LUT R3, R8, 0x40, R3, 0xe2, !PT ;  /* 0x0000004008037812 */ /* 0x000fe200078ee203 */
[----:B------:R-:W-:Y:S01]  /*1e00*/  IMAD R11, R0, -0x40, R5 ;  /* 0xffffffc0000b7824 */ /* 0x000fe200078e0205 */
[----:B------:R-:W-:Y:S01]  /*1e10*/  LOP3.LUT R0, R18, 0x3, RZ, 0xc0, !PT ;  /* 0x0000000312007812 */ /* 0x000fe200078ec0ff */
[----:B------:R-:W-:Y:S01]  /*1e20*/  USEL UR6, URZ, 0x1, !UP0 ;  /* 0x000000013f067887 */ /* 0x000fe2000c000000 */
[----:B------:R-:W-:Y:S01]  /*1e30*/  PRMT R8, R4, 0x6540, R153 ;  /* 0x0000654004087816 */ /* 0x000fe20000000099 */
[----:B------:R-:W-:Y:S01]  /*1e40*/  IMAD.SHL.U32 R153, R153, 0x100, RZ ;  /* 0x0000010099997824 */ /* 0x000fe200078e00ff */
[----:B------:R-:W-:Y:S01]  /*1e50*/  USHF.R.U32.HI UR4, URZ, 0x1, UR5 ;  /* 0x000000013f047899 */ /* 0x000fe20008011605 */
[----:B---3--:R-:W-:Y:S01]  /*1e60*/  IMAD R12, R0, -0x2, R6 ;  /* 0xfffffffe000c7824 */ /* 0x008fe200078e0206 */
[----:B------:R-:W-:Y:S01]  /*1e70*/  SHF.R.S32.HI R9, RZ, 0x1f, R8 ;  /* 0x0000001fff097819 */ /* 0x000fe20000011408 */
[C---:B------:R-:W-:Y:S01]  /*1e80*/  IMAD.SHL.U32 R0, R154.reuse, 0x80, RZ ;  /* 0x000000809a007824 */ /* 0x040fe200078e00ff */
[----:B------:R-:W-:Y:S01]  /*1e90*/  ISETP.GE.AND P0, PT, R153, R6, PT ;  /* 0x000000069900720c */ /* 0x000fe20003f06270 */
[----:B------:R-:W-:Y:S01]  /*1ea0*/  IMAD R4, R21, UR8, RZ ;  /* 0x0000000815047c24 */ /* 0x000fe2000f8e02ff */
[----:B------:R-:W-:Y:S01]  /*1eb0*/  ULOP3.LUT UR38, UR38, UR6, URZ, 0x3c, !UPT ;  /* 0x0000000626267292 */ /* 0x000fe2000f8e3c3f */
[----:B------:R-:W-:Y:S01]  /*1ec0*/  IMAD.WIDE R6, R154, 0x80, RZ ;  /* 0x000000809a067825 */ /* 0x000fe200078e02ff */
[C---:B------:R-:W-:Y:S01]  /*1ed0*/  ISETP.GE.OR P0, PT, R0.reuse, UR7, P0 ;  /* 0x0000000700007c0c */ /* 0x040fe20008706670 */
[----:B------:R-:W-:Y:S01]  /*1ee0*/  UIMAD UR39, UR4, -0x9, UR39 ;  /* 0xfffffff7042778a4 */ /* 0x000fe2000f8e0227 */
[----:B------:R-:W-:Y:S01]  /*1ef0*/  IADD3 R0, -R0, UR7, R11 ;  /* 0x0000000700007c10 */ /* 0x000fe2000fffe10b */
[C---:B------:R-:W-:Y:S01]  /*1f00*/  IMAD R13, R23.reuse, UR9, R4 ;  /* 0x00000009170d7c24 */ /* 0x040fe2000f8e0204 */
[----:B------:R-:W-:Y:S01]  /*1f10*/  @UP1 ULOP3.LUT UR38, UR38, 0x1, UR4, 0x78, !UPT ;  /* 0x0000000126261892 */ /* 0x000fe2000f8e7804 */
[----:B------:R-:W-:Y:S01]  /*1f20*/  IMAD.WIDE.U32 R4, R23, UR8, R8 ;  /* 0x0000000817047c25 */ /* 0x000fe2000f8e0008 */
[----:B------:R-:W-:-:S03]  /*1f30*/  LOP3.LUT R169, R6, R3, R10, 0xfe, !PT ;  /* 0x0000000306a97212 */ /* 0x000fc600078efe0a */
[----:B------:R-:W-:Y:S02]  /*1f40*/  IMAD.IADD R5, R5, 0x1, R13 ;  /* 0x0000000105057824 */ /* 0x000fe400078e020d */
[----:B------:R-:W-:Y:S02]  /*1f50*/  IMAD.IADD R3, R12, 0x1, -R153 ;  /* 0x000000010c037824 */ /* 0x000fe400078e0a99 */
[----:B------:R-:W-:Y:S01]  /*1f60*/  IMAD.MOV.U32 R154, RZ, RZ, -0x1 ;  /* 0xffffffffff9a7424 */ /* 0x000fe200078e00ff */
[----:B------:R-:W-:Y:S06]  /*1f70*/  @P0 BRA `(.L_x_35) ;  /* 0x0000007800dc0947 */ /* 0x000fec0003800000 */
[----:B------:R-:W0:Y:S01]  /*1f80*/  LDC.64 R10, c[0x0][0x5c8] ;  /* 0x00017200ff0a7b82 */ /* 0x000e220000000a00 */
[----:B-----5:R-:W-:Y:S01]  /*1f90*/  FSETP.NEU.AND P0, PT, R156, RZ, PT ;  /* 0x000000ff9c00720b */ /* 0x020fe20003f0d000 */
[----:B------:R-:W-:Y:S01]  /*1fa0*/  BSSY B0, `(.L_x_35) ;  /* 0x00007b4000007945 */ /* 0x000fe20003800000 */
[----:B------:R-:W-:-:S04]  /*1fb0*/  ISETP.GT.AND P2, PT, R3, RZ, PT ;  /* 0x000000ff0300720c */ /* 0x000fc80003f44270 */
[----:B------:R-:W-:Y:S01]  /*1fc0*/  ISETP.GT.AND P1, PT, R0, RZ, P2 ;  /* 0x000000ff0000720c */ /* 0x000fe20001724270 */
[-C--:B0-----:R-:W-:Y:S02]  /*1fd0*/  IMAD R12, R7, R10.reuse, RZ ;  /* 0x0000000a070c7224 */ /* 0x081fe400078e02ff */
[----:B------:R-:W-:-:S04]  /*1fe0*/  IMAD.WIDE.U32 R160, R169, R10, R4 ;  /* 0x0000000aa9a07225 */ /* 0x000fc800078e0004 */
[----:B------:R-:W-:-:S04]  /*1ff0*/  IMAD R5, R169, R11, R12 ;  /* 0x0000000ba9057224 */ /* 0x000fc800078e020c */
[----:B------:R-:W-:Y:S01]  /*2000*/  IMAD.IADD R153, R161, 0x1, R5 ;  /* 0x00000001a1997824 */ /* 0x000fe200078e0205 */
[----:B------:R-:W-:Y:S06]  /*2010*/  @!P0 BRA `(.L_x_36) ;  /* 0x0000005400988947 */ /* 0x000fec0003800000 */
[----:B------:R-:W0:Y:S01]  /*2020*/  LDC.64 R14, c[0x0][0x5b8] ;  /* 0x00016e00ff0e7b82 */ /* 0x000e220000000a00 */
[----:B------:R-:W-:-:S07]  /*2030*/  ULDC.64 UR4, c[0x0][0x5c0] ;  /* 0x0001700000047ab9 */ /* 0x000fce0000000a00 */
[----:B------:R-:W1:Y:S08]  /*2040*/  LDC.64 R166, c[0x0][0x5b0] ;  /* 0x00016c00ffa67b82 */ /* 0x000e700000000a00 */
[----:B------:R-:W2:Y:S01]  /*2050*/  LDC.64 R12, c[0x0][0x5a8] ;  /* 0x00016a00ff0c7b82 */ /* 0x000ea20000000a00 */
[-C--:B0-----:R-:W-:Y:S02]  /*2060*/  IMAD R4, R21, R14.reuse, RZ ;  /* 0x0000000e15047224 */ /* 0x081fe400078e02ff */
[----:B------:R-:W-:-:S04]  /*2070*/  IMAD.WIDE.U32 R162, R23, R14, R8 ;  /* 0x0000000e17a27225 */ /* 0x000fc800078e0008 */
[----:B------:R-:W-:Y:S02]  /*2080*/  IMAD R161, R23, R15, R4 ;  /* 0x0000000f17a17224 */ /* 0x000fe400078e0204 */
[-C--:B-1----:R-:W-:Y:S02]  /*2090*/  IMAD R6, R7, R166.reuse, RZ ;  /* 0x000000a607067224 */ /* 0x082fe400078e02ff */
[----:B------:R-:W-:Y:S02]  /*20a0*/  IMAD.IADD R21, R163, 0x1, R161 ;  /* 0x00000001a3157824 */ /* 0x000fe400078e02a1 */
[----:B------:R-:W-:Y:S02]  /*20b0*/  IMAD.MOV.U32 R20, RZ, RZ, R162 ;  /* 0x000000ffff147224 */ /* 0x000fe400078e00a2 */
[C---:B------:R-:W-:Y:S02]  /*20c0*/  IMAD R165, R169.reuse, R167, R6 ;  /* 0x000000a7a9a57224 */ /* 0x040fe400078e0206 */
[----:B------:R-:W-:-:S04]  /*20d0*/  IMAD.WIDE.U32 R4, R169, R166, R20 ;  /* 0x000000a6a9047225 */ /* 0x000fc800078e0014 */
[----:B------:R-:W-:Y:S01]  /*20e0*/  IMAD.IADD R5, R5, 0x1, R165 ;  /* 0x0000000105057824 */ /* 0x000fe200078e02a5 */
[----:B--2---:R-:W-:-:S04]  /*20f0*/  LEA R6, P0, R4, R12, 0x1 ;  /* 0x0000000c04067211 */ /* 0x004fc800078008ff */
[----:B------:R-:W-:-:S05]  /*2100*/  LEA.HI.X R7, R4, R13, R5, 0x1, P0 ;  /* 0x0000000d04077211 */ /* 0x000fca00000f0c05 */
[----:B------:R0:W2:Y:S01]  /*2110*/  @P1 LDG.E.LTC128B.U16 R15, desc[UR36][R6.64] ;  /* 0x00000024060f1981 */ /* 0x0000a2000c1e1520 */
[----:B------:R-:W-:Y:S01]  /*2120*/  LEA R4, P0, R160, UR4, 0x1 ;  /* 0x00000004a0047c11 */ /* 0x000fe2000f8008ff */
[----:B------:R-:W-:Y:S01]  /*2130*/  IMAD.WIDE.U32 R158, R169, R166, R8 ;  /* 0x000000a6a99e7225 */ /* 0x000fe200078e0008 */
[----:B------:R-:W-:Y:S03]  /*2140*/  BSSY B1, `(.L_x_37) ;  /* 0x0000012000017945 */ /* 0x000fe60003800000 */
[----:B------:R-:W-:Y:S02]  /*2150*/  IMAD.IADD R159, R165, 0x1, R159 ;  /* 0x00000001a59f7824 */ /* 0x000fe400078e029f */
[----:B------:R-:W-:-:S04]  /*2160*/  IMAD.WIDE.U32 R158, R23, R14, R158 ;  /* 0x0000000e179e7225 */ /* 0x000fc800078e009e */
[----:B0-----:R-:W-:Y:S01]  /*2170*/  IMAD.IADD R7, R161, 0x1, R159 ;  /* 0x00000001a1077824 */ /* 0x001fe200078e029f */
[----:B------:R-:W-:Y:S02]  /*2180*/  LEA R6, P4, R158, R12, 0x1 ;  /* 0x0000000c9e067211 */ /* 0x000fe400078808ff */
[----:B------:R-:W-:Y:S02]  /*2190*/  SHF.L.U64.HI R159, R166, 0x3, R167 ;  /* 0x00000003a69f7819 */ /* 0x000fe400000102a7 */
[----:B------:R-:W-:Y:S01]  /*21a0*/  LEA.HI.X R7, R158, R13, R7, 0x1, P4 ;  /* 0x0000000d9e077211 */ /* 0x000fe200020f0c07 */
[----:B------:R-:W-:Y:S02]  /*21b0*/  IMAD.SHL.U32 R158, R166, 0x8, RZ ;  /* 0x00000008a69e7824 */ /* 0x000fe400078e00ff */
[----:B--2---:R-:W-:-:S05]  /*21c0*/  HADD2.F32 R5, -RZ, R15.H0_H0 ;  /* 0x2000000fff057230 */ /* 0x004fca0000004100 */
[----:B------:R-:W-:-:S04]  /*21d0*/  FMUL R5, R5, R156 ;  /* 0x0000009c05057220 */ /* 0x000fc80000400000 */
[----:B------:R-:W-:Y:S01]  /*21e0*/  FFMA R24, R24, R155, R5 ;  /* 0x0000009b18187223 */ /* 0x000fe20000000005 */
[----:B------:R-:W-:Y:S02]  /*21f0*/  LEA.HI.X R5, R160, UR5, R153, 0x1, P0 ;  /* 0x00000005a0057c11 */ /* 0x000fe400080f0c99 */
[----:B------:R-:W-:Y:S02]  /*2200*/  ISETP.GT.AND P0, PT, R3, 0x1, PT ;  /* 0x000000010300780c */ /* 0x000fe40003f04270 */
[----:B------:R-:W-:Y:S02]  /*2210*/  F2FP.F16.F32.PACK_AB R24, RZ, R24 ;  /* 0x00000018ff18723e */ /* 0x000fe400000000ff */
[----:B------:R-:W-:-:S03]  /*2220*/  ISETP.GT.AND P3, PT, R0, RZ, P0 ;  /* 0x000000ff0000720c */ /* 0x000fc60000764270 */
[----:B------:R0:W-:Y:S10]  /*2230*/  @P1 STG.E.U16 desc[UR36][R4.64], R24 ;  /* 0x0000001804001986 */ /* 0x0001f4000c101524 */
[----:B------:R-:W-:Y:S05]  /*2240*/  @!P3 BRA `(.L_x_38) ;  /* 0x000000000004b947 */ /* 0x000fea0003800000 */
[----:B------:R1:W5:Y:S02]  /*2250*/  LDG.E.LTC128B.U16 R15, desc[UR36][R6.64+0x2] ;  /* 0x00000224060f7981 */ /* 0x000364000c1e1520 */
.L_x_38:
[----:B------:R-:W-:Y:S05]  /*2260*/  BSYNC B1 ;  /* 0x0000000000017941 */ /* 0x000fea0003800000 */
.L_x_37:
[----:B-----5:R-:W-:Y:S01]  /*2270*/  HADD2.F32 R153, -RZ, R15.H0_H0 ;  /* 0x2000000fff997230 */ /* 0x020fe20000004100 */
[----:B------:R-:W-:Y:S01]  /*2280*/  ISETP.GT.AND P2, PT, R0, 0x8, P2 ;  /* 0x000000080000780c */ /* 0x000fe20001744270 */
[----:B------:R-:W-:Y:S01]  /*2290*/  IMAD.WIDE.U32 R158, R169, R166, R158 ;  /* 0x000000a6a99e7225 */ /* 0x000fe200078e009e */
[----:B0-----:R-:W-:-:S03]  /*22a0*/  PRMT R24, R15, 0x7610, R24 ;  /* 0x000076100f187816 */ /* 0x001fc60000000018 */
[----:B------:R-:W-:Y:S01]  /*22b0*/  FMUL R20, R153, R156 ;  /* 0x0000009c99147220 */ /* 0x000fe20000400000 */
[----:B------:R-:W-:Y:S01]  /*22c0*/  IMAD.IADD R165, R165, 0x1, R159 ;  /* 0x00000001a5a57824 */ /* 0x000fe200078e029f */
[----:B------:R-:W-:Y:S02]  /*22d0*/  IADD3 R162, P1, R162, R158, RZ ;  /* 0x0000009ea2a27210 */ /* 0x000fe40007f3e0ff */
[----:B------:R-:W-:-:S03]  /*22e0*/  FFMA R25, R25, R155, R20 ;  /* 0x0000009b19197223 */ /* 0x000fc60000000014 */
[----:B------:R-:W-:Y:S01]  /*22f0*/  IMAD.X R21, R165, 0x1, R21, P1 ;  /* 0x00000001a5157824 */ /* 0x000fe200008e0615 */
[C---:B------:R-:W-:Y:S02]  /*2300*/  LEA R20, P1, R162.reuse, R12, 0x1 ;  /* 0x0000000ca2147211 */ /* 0x040fe400078208ff */
[----:B------:R-:W-:Y:S02]  /*2310*/  F2FP.F16.F32.PACK_AB R25, RZ, R25 ;  /* 0x00000019ff19723e */ /* 0x000fe400000000ff */
[----:B------:R-:W-:Y:S02]  /*2320*/  LEA.HI.X R21, R162, R13, R21, 0x1, P1 ;  /* 0x0000000da2157211 */ /* 0x000fe400008f0c15 */
[----:B------:R-:W-:-:S05]  /*2330*/  PRMT R153, R25, 0x7610, R153 ;  /* 0x0000761019997816 */ /* 0x000fca0000000099 */
[----:B------:R0:W-:Y:S04]  /*2340*/  @P3 STG.E.U16 desc[UR36][R4.64+0x2], R153 ;  /* 0x0000029904003986 */ /* 0x0001e8000c101524 */
[----:B------:R-:W2:Y:S01]  /*2350*/  @P2 LDG.E.LTC128B.U16 R24, desc[UR36][R20.64] ;  /* 0x0000002414182981 */ /* 0x000ea2000c1e1520 */
[----:B------:R-:W-:Y:S01]  /*2360*/  IADD3 R8, P1, R8, R158, RZ ;  /* 0x0000009e08087210 */ /* 0x000fe20007f3e0ff */
[----:B------:R-:W-:Y:S01]  /*2370*/  BSSY B1, `(.L_x_39) ;  /* 0x0000011000017945 */ /* 0x000fe20003800000 */
[----:B------:R-:W-:Y:S02]  /*2380*/  SHF.L.U64.HI R11, R10, 0x4, R11 ;  /* 0x000000040a0b7819 */ /* 0x000fe4000001020b */
[----:B------:R-:W-:Y:S01]  /*2390*/  ISETP.GT.AND P0, PT, R0, 0x8, P0 ;  /* 0x000000080000780c */ /* 0x000fe20000704270 */
[----:B------:R-:W-:Y:S01]  /*23a0*/  IMAD.X R9, R9, 0x1, R165, P1 ;  /* 0x0000000109097824 */ /* 0x000fe200008e06a5 */
[----:B------:R-:W-:-:S05]  /*23b0*/  LEA R10, P1, R10, R4, 0x4 ;  /* 0x000000040a0a7211 */ /* 0x000fca00078220ff */
[----:B------:R-:W-:Y:S02]  /*23c0*/  IMAD.X R11, R11, 0x1, R5, P1 ;  /* 0x000000010b0b7824 */ /* 0x000fe400008e0605 */
[----:B--2---:R-:W-:-:S05]  /*23d0*/  HADD2.F32 R15, -RZ, R24.H0_H0 ;  /* 0x20000018ff0f7230 */ /* 0x004fca0000004100 */
[----:B------:R-:W-:Y:S01]  /*23e0*/  FMUL R25, R15, R156 ;  /* 0x0000009c0f197220 */ /* 0x000fe20000400000 */
[----:B------:R-:W-:-:S04]  /*23f0*/  IMAD.WIDE.U32 R14, R23, R14, R8 ;  /* 0x0000000e170e7225 */ /* 0x000fc800078e0008 */
[----:B------:R-:W-:Y:S01]  /*2400*/  FFMA R25, R26, R155, R25 ;  /* 0x0000009b1a197223 */ /* 0x000fe20000000019 */
[----:B------:R-:W-:Y:S01]  /*2410*/  IMAD.IADD R9, R161, 0x1, R15 ;  /* 0x00000001a1097824 */ /* 0x000fe200078e020f */
[----:B------:R-:W-:-:S03]  /*2420*/  LEA R8, P3, R14, R12, 0x1 ;  /* 0x0000000c0e087211 */ /* 0x000fc600078608ff */
[----:B------:R-:W-:Y:S02]  /*2430*/  F2FP.F16.F32.PACK_AB R25, RZ, R25 ;  /* 0x00000019ff19723e */ /* 0x000fe400000000ff */
[----:B------:R-:W-:-:S03]  /*2440*/  LEA.HI.X R9, R14, R13, R9, 0x1, P3 ;  /* 0x0000000d0e097211 */ /* 0x000fc600018f0c09 */
[----:B------:R0:W-:Y:S01]  /*2450*/  @P2 STG.E.U16 desc[UR36][R10.64], R25 ;  /* 0x000000190a002986 */ /* 0x0001e2000c101524 */
[----:B------:R-:W-:Y:S05]  /*2460*/  @!P0 BRA `(.L_x_40) ;  /* 0x0000000000048947 */ /* 0x000fea0003800000 */
[----:B------:R2:W5:Y:S02]  /*2470*/  LDG.E.LTC128B.U16 R24, desc[UR36][R8.64+0x2] ;  /* 0x0000022408187981 */ /* 0x000564000c1e1520 */
.L_x_40:
[----:B------:R-:W-:Y:S05]  /*2480*/  BSYNC B1 ;  /* 0x0000000000017941 */ /* 0x000fea0003800000 */
.L_x_39:
[----:B-----5:R-:W-:Y:S01]  /*2490*/  HADD2.F32 R13, -RZ, R24.H0_H0 ;  /* 0x20000018ff0d7230 */ /* 0x020fe20000004100 */
[----:B------:R-:W-:Y:S01]  /*24a0*/  ISETP.GT.AND P1, PT, R3, 0x8, PT ;  /* 0x000000080300780c */ /* 0x000fe20003f24270 */
[----:B------:R-:W-:Y:S03]  /*24b0*/  BSSY B1, `(.L_x_41) ;  /* 0x0000008000017945 */ /* 0x000fe60003800000 */
[----:B------:R-:W-:Y:S01]  /*24c0*/  FMUL R12, R13, R156 ;  /* 0x0000009c0d0c7220 */ /* 0x000fe20000400000 */
[----:B------:R-:W-:-:S03]  /*24d0*/  ISETP.GT.AND P2, PT, R0, RZ, P1 ;  /* 0x000000ff0000720c */ /* 0x000fc60000f44270 */
[----:B------:R-:W-:-:S05]  /*24e0*/  FFMA R12, R27, R155, R12 ;  /* 0x0000009b1b0c7223 */ /* 0x000fca000000000c */
[----:B------:R-:W-:-:S05]  /*24f0*/  F2FP.F16.F32.PACK_AB R12, RZ, R12 ;  /* 0x0000000cff0c723e */ /* 0x000fca00000000ff */
[----:B------:R3:W-:Y:S01]  /*2500*/  @P0 STG.E.U16 desc[UR36][R10.64+0x2], R12 ;  /* 0x0000020c0a000986 */ /* 0x0007e2000c101524 */
[----:B------:R-:W-:Y:S05]  /*2510*/  @!P2 BRA `(.L_x_42) ;  /* 0x000000000004a947 */ /* 0x000fea0003800000 */
[----:B------:R4:W5:Y:S02]  /*2520*/  LDG.E.LTC128B.U16 R24, desc[UR36][R6.64+0x10] ;  /* 0x0000102406187981 */ /* 0x000964000c1e1520 */
.L_x_42:
[----:B------:R-:W-:Y:S05]  /*2530*/  BSYNC B1 ;  /* 0x0000000000017941 */ /* 0x000fea0003800000 */
.L_x_41:
        /* <DEDUP_REMOVED lines=10> */
.L_x_44:
[----:B------:R-:W-:Y:S05]  /*25e0*/  BSYNC B1 ;  /* 0x0000000000017941 */ /* 0x000fea0003800000 */
.L_x_43:
[----:B0----5:R-:W-:Y:S01]  /*25f0*/  HADD2.F32 R13, -RZ, R24.H0_H0 ;  /* 0x20000018ff0d7230 */ /* 0x021fe20000004100 */
[----:B------:R-:W-:Y:S01]  /*2600*/  ISETP.GT.AND P1, PT, R0, 0x8, P1 ;  /* 0x000000080000780c */ /* 0x000fe20000f24270 */
[----:B------:R-:W-:Y:S03]  /*2610*/  BSSY B1, `(.L_x_45) ;  /* 0x0000007000017945 */ /* 0x000fe60003800000 */
[----:B---3--:R-:W-:-:S04]  /*2620*/  FMUL R12, R13, R156 ;  /* 0x0000009c0d0c7220 */ /* 0x008fc80000400000 */
[----:B------:R-:W-:-:S05]  /*2630*/  FFMA R12, R29, R155, R12 ;  /* 0x0000009b1d0c7223 */ /* 0x000fca000000000c */
[----:B------:R-:W-:-:S05]  /*2640*/  F2FP.F16.F32.PACK_AB R12, RZ, R12 ;  /* 0x0000000cff0c723e */ /* 0x000fca00000000ff */
[----:B------:R0:W-:Y:S01]  /*2650*/  @P3 STG.E.U16 desc[UR36][R4.64+0x12], R12 ;  /* 0x0000120c04003986 */ /* 0x0001e2000c101524 */
[----:B------:R-:W-:Y:S05]  /*2660*/  @!P1 BRA `(.L_x_46) ;  /* 0x0000000000049947 */ /* 0x000fea0003800000 */
[----:B------:R3:W5:Y:S02]  /*2670*/  LDG.E.LTC128B.U16 R24, desc[UR36][R8.64+0x10] ;  /* 0x0000102408187981 */ /* 0x000764000c1e1520 */
.L_x_46:
[----:B------:R-:W-:Y:S05]  /*2680*/  BSYNC B1 ;  /* 0x0000000000017941 */ /* 0x000fea0003800000 */
.L_x_45:
[----:B-----5:R-:W-:Y:S01]  /*2690*/  HADD2.F32 R13, -RZ, R24.H0_H0 ;  /* 0x20000018ff0d7230 */ /* 0x020fe20000004100 */
[----:B------:R-:W-:Y:S01]  /*26a0*/  ISETP.GT.AND P0, PT, R0, 0x8, P0 ;  /* 0x000000080000780c */ /* 0x000fe20000704270 */
[----:B------:R-:W-:Y:S03]  /*26b0*/  BSSY B1, `(.L_x_47) ;  /* 0x0000007000017945 */ /* 0x000fe60003800000 */
[----:B------:R-:W-:-:S04]  /*26c0*/  FMUL R13, R13, R156 ;  /* 0x0000009c0d0d7220 */ /* 0x000fc80000400000 */
[----:B------:R-:W-:-:S05]  /*26d0*/  FFMA R13, R30, R155, R13 ;  /* 0x0000009b1e0d7223 */ /* 0x000fca000000000d */
[----:B------:R-:W-:-:S05]  /*26e0*/  F2FP.F16.F32.PACK_AB R13, RZ, R13 ;  /* 0x0000000dff0d723e */ /* 0x000fca00000000ff */
[----:B------:R0:W-:Y:S01]  /*26f0*/  @P1 STG.E.U16 desc[UR36][R10.64+0x10], R13 ;  /* 0x0000100d0a001986 */ /* 0x0001e2000c101524 */
[----:B------:R-:W-:Y:S05]  /*2700*/  @!P0 BRA `(.L_x_48) ;  /* 0x0000000000048947 */ /* 0x000fea0003800000 */
[----:B------:R0:W5:Y:S02]  /*2710*/  LDG.E.LTC128B.U16 R24, desc[UR36][R8.64+0x12] ;  /* 0x0000122408187981 */ /* 0x000164000c1e1520 */
.L_x_48:
[----:B------:R-:W-:Y:S05]  /*2720*/  BSYNC B1 ;  /* 0x0000000000017941 */ /* 0x000fea0003800000 */
.L_x_47:
[----:B0----5:R-:W-:Y:S01]  /*2730*/  HADD2.F32 R13, -RZ, R24.H0_H0 ;  /* 0x20000018ff0d7230 */ /* 0x021fe20000004100 */
        /* <DEDUP_REMOVED lines=9> */
.L_x_50:
[----:B------:R-:W-:Y:S05]  /*27d0*/  BSYNC B1 ;  /* 0x0000000000017941 */ /* 0x000fea0003800000 */
.L_x_49:
        /* <DEDUP_REMOVED lines=10> */
.L_x_52:
[----:B------:R-:W-:Y:S05]  /*2880*/  BSYNC B1 ;  /* 0x0000000000017941 */ /* 0x000fea0003800000 */
.L_x_51:
[----:B0----5:R-:W-:Y:S01]  /*2890*/  HADD2.F32 R13, -RZ, R24.H0_H0 ;  /* 0x20000018ff0d7230 */ /* 0x021fe20000004100 */
        /* <DEDUP_REMOVED lines=8> */
.L_x_54:
[----:B------:R-:W-:Y:S05]  /*2920*/  BSYNC B1 ;  /* 0x0000000000017941 */ /* 0x000fea0003800000 */
.L_x_53:
        /* <DEDUP_REMOVED lines=9> */
.L_x_56:
[----:B------:R-:W-:Y:S05]  /*29c0*/  BSYNC B1 ;  /* 0x0000000000017941 */ /* 0x000fea0003800000 */
.L_x_55:
        /* <DEDUP_REMOVED lines=10> */
.L_x_58:
[----:B------:R-:W-:Y:S05]  /*2a70*/  BSYNC B1 ;  /* 0x0000000000017941 */ /* 0x000fea0003800000 */
.L_x_57:
        /* <DEDUP_REMOVED lines=10> */
.L_x_60:
[----:B------:R-:W-:Y:S05]  /*2b20*/  BSYNC B1 ;  /* 0x0000000000017941 */ /* 0x000fea0003800000 */
.L_x_59:
        /* <DEDUP_REMOVED lines=9> */
.L_x_62:
[----:B------:R-:W-:Y:S05]  /*2bc0*/  BSYNC B1 ;  /* 0x0000000000017941 */ /* 0x000fea0003800000 */
.L_x_61:
        /* <DEDUP_REMOVED lines=9> */
.L_x_64:
[----:B------:R-:W-:Y:S05]  /*2c60*/  BSYNC B1 ;  /* 0x0000000000017941 */ /* 0x000fea0003800000 */
.L_x_63:
        /* <DEDUP_REMOVED lines=10> */
.L_x_66:
[----:B------:R-:W-:Y:S05]  /*2d10*/  BSYNC B1 ;  /* 0x0000000000017941 */ /* 0x000fea0003800000 */
.L_x_65:
        /* <DEDUP_REMOVED lines=10> */
.L_x_68:
[----:B------:R-:W-:Y:S05]  /*2dc0*/  BSYNC B1 ;  /* 0x0000000000017941 */ /* 0x000fea0003800000 */
.L_x_67:
        /* <DEDUP_REMOVED lines=9> */
.L_x_70:
[----:B------:R-:W-:Y:S05]  /*2e60*/  BSYNC B1 ;  /* 0x0000000000017941 */ /* 0x000fea0003800000 */
.L_x_69:
        /* <DEDUP_REMOVED lines=9> */
.L_x_72:
[----:B------:R-:W-:Y:S05]  /*2f00*/  BSYNC B1 ;  /* 0x0000000000017941 */ /* 0x000fea0003800000 */
.L_x_71:
        /* <DEDUP_REMOVED lines=10> */
.L_x_74:
[----:B------:R-:W-:Y:S05]  /*2fb0*/  BSYNC B1 ;  /* 0x0000000000017941 */ /* 0x000fea0003800000 */
.L_x_73:
        /* <DEDUP_REMOVED lines=10> */
.L_x_76:
[----:B------:R-:W-:Y:S05]  /*3060*/  BSYNC B1 ;  /* 0x0000000000017941 */ /* 0x000fea0003800000 */
.L_x_75:
        /* <DEDUP_REMOVED lines=9> */
.L_x_78:
[----:B------:R-:W-:Y:S05]  /*3100*/  BSYNC B1 ;  /* 0x0000000000017941 */ /* 0x000fea0003800000 */
.L_x_77:
        /* <DEDUP_REMOVED lines=9> */
.L_x_80:
[----:B------:R-:W-:Y:S05]  /*31a0*/  BSYNC B1 ;  /* 0x0000000000017941 */ /* 0x000fea0003800000 */
.L_x_79:
        /* <DEDUP_REMOVED lines=10> */
.L_x_82:
[----:B------:R-:W-:Y:S05]  /*3250*/  BSYNC B1 ;  /* 0x0000000000017941 */ /* 0x000fea0003800000 */
.L_x_81:
        /* <DEDUP_REMOVED lines=10> */
.L_x_84:
[----:B------:R-:W-:Y:S05]  /*3300*/  BSYNC B1 ;  /* 0x0000000000017941 */ /* 0x000fea0003800000 */
.L_x_83:
        /* <DEDUP_REMOVED lines=9> */
.L_x_86:
[----:B------:R-:W-:Y:S05]  /*33a0*/  BSYNC B1 ;  /* 0x0000000000017941 */ /* 0x000fea0003800000 */
.L_x_85:
        /* <DEDUP_REMOVED lines=9> */
.L_x_88:
[----:B------:R-:W-:Y:S05]  /*3440*/  BSYNC B1 ;  /* 0x0000000000017941 */ /* 0x000fea0003800000 */
.L_x_87:
        /* <DEDUP_REMOVED lines=10> */
.L_x_90:
[----:B------:R-:W-:Y:S05]  /*34f0*/  BSYNC B1 ;  /* 0x0000000000017941 */ /* 0x000fea0003800000 */
.L_x_89:
        /* <DEDUP_REMOVED lines=10> */
.L_x_92:
[----:B------:R-:W-:Y:S05]  /*35a0*/  BSYNC B1 ;  /* 0x0000000000017941 */ /* 0x000fea0003800000 */
.L_x_91:
        /* <DEDUP_REMOVED lines=9> */
.L_x_94:
[----:B------:R-:W-:Y:S05]  /*3640*/  BSYNC B1 ;  /* 0x0000000000017941 */ /* 0x000fea0003800000 */
.L_x_93:
        /* <DEDUP_REMOVED lines=9> */
.L_x_96:
[----:B------:R-:W-:Y:S05]  /*36e0*/  BSYNC B1 ;  /* 0x0000000000017941 */ /* 0x000fea0003800000 */
.L_x_95:
        /* <DEDUP_REMOVED lines=10> */
.L_x_98:
[----:B------:R-:W-:Y:S05]  /*3790*/  BSYNC B1 ;  /* 0x0000000000017941 */ /* 0x000fea0003800000 */
.L_x_97:
        /* <DEDUP_REMOVED lines=10> */
.L_x_100:
[----:B------:R-:W-:Y:S05]  /*3840*/  BSYNC B1 ;  /* 0x0000000000017941 */ /* 0x000fea0003800000 */
.L_x_99:
        /* <DEDUP_REMOVED lines=9> */
.L_x_102:
[----:B------:R-:W-:Y:S05]  /*38e0*/  BSYNC B1 ;  /* 0x0000000000017941 */ /* 0x000fea0003800000 */
.L_x_101:
        /* <DEDUP_REMOVED lines=9> */
.L_x_104:
[----:B------:R-:W-:Y:S05]  /*3980*/  BSYNC B1 ;  /* 0x0000000000017941 */ /* 0x000fea0003800000 */
.L_x_103:
        /* <DEDUP_REMOVED lines=10> */
.L_x_106:
[----:B------:R-:W-:Y:S05]  /*3a30*/  BSYNC B1 ;  /* 0x0000000000017941 */ /* 0x000fea0003800000 */
.L_x_105:
        /* <DEDUP_REMOVED lines=10> */
.L_x_108:
[----:B------:R-:W-:Y:S05]  /*3ae0*/  BSYNC B1 ;  /* 0x0000000000017941 */ /* 0x000fea0003800000 */
.L_x_107:
        /* <DEDUP_REMOVED lines=9> */
.L_x_110:
[----:B------:R-:W-:Y:S05]  /*3b80*/  BSYNC B1 ;  /* 0x0000000000017941 */ /* 0x000fea0003800000 */
.L_x_109:
        /* <DEDUP_REMOVED lines=9> */
.L_x_112:
[----:B------:R-:W-:Y:S05]  /*3c20*/  BSYNC B1 ;  /* 0x0000000000017941 */ /* 0x000fea0003800000 */
.L_x_111:
        /* <DEDUP_REMOVED lines=10> */
.L_x_114:
[----:B------:R-:W-:Y:S05]  /*3cd0*/  BSYNC B1 ;  /* 0x0000000000017941 */ /* 0x000fea0003800000 */
.L_x_113:
        /* <DEDUP_REMOVED lines=10> */
.L_x_116:
[----:B------:R-:W-:Y:S05]  /*3d80*/  BSYNC B1 ;  /* 0x0000000000017941 */ /* 0x000fea0003800000 */
.L_x_115:
        /* <DEDUP_REMOVED lines=9> */
.L_x_118:
[----:B------:R-:W-:Y:S05]  /*3e20*/  BSYNC B1 ;  /* 0x0000000000017941 */ /* 0x000fea0003800000 */
.L_x_117:
        /* <DEDUP_REMOVED lines=9> */
.L_x_120:
[----:B------:R-:W-:Y:S05]  /*3ec0*/  BSYNC B1 ;  /* 0x0000000000017941 */ /* 0x000fea0003800000 */
.L_x_119:
        /* <DEDUP_REMOVED lines=10> */
.L_x_122:
[----:B------:R-:W-:Y:S05]  /*3f70*/  BSYNC B1 ;  /* 0x0000000000017941 */ /* 0x000fea0003800000 */
.L_x_121:
        /* <DEDUP_REMOVED lines=10> */
.L_x_124:
[----:B------:R-:W-:Y:S05]  /*4020*/  BSYNC B1 ;  /* 0x0000000000017941 */ /* 0x000fea0003800000 */
.L_x_123:
        /* <DEDUP_REMOVED lines=9> */
.L_x_126:
[----:B------:R-:W-:Y:S05]  /*40c0*/  BSYNC B1 ;  /* 0x0000000000017941 */ /* 0x000fea0003800000 */
.L_x_125:
        /* <DEDUP_REMOVED lines=9> */
.L_x_128:
[----:B------:R-:W-:Y:S05]  /*4160*/  BSYNC B1 ;  /* 0x0000000000017941 */ /* 0x000fea0003800000 */
.L_x_127:
        /* <DEDUP_REMOVED lines=10> */
.L_x_130:
[----:B------:R-:W-:Y:S05]  /*4210*/  BSYNC B1 ;  /* 0x0000000000017941 */ /* 0x000fea0003800000 */
.L_x_129:
        /* <DEDUP_REMOVED lines=10> */
.L_x_132:
[----:B------:R-:W-:Y:S05]  /*42c0*/  BSYNC B1 ;  /* 0x0000000000017941 */ /* 0x000fea0003800000 */
.L_x_131:
        /* <DEDUP_REMOVED lines=9> */
.L_x_134:
[----:B------:R-:W-:Y:S05]  /*4360*/  BSYNC B1 ;  /* 0x0000000000017941 */ /* 0x000fea0003800000 */
.L_x_133:
        /* <DEDUP_REMOVED lines=9> */
.L_x_136:
[----:B------:R-:W-:Y:S05]  /*4400*/  BSYNC B1 ;  /* 0x0000000000017941 */ /* 0x000fea0003800000 */
.L_x_135:
        /* <DEDUP_REMOVED lines=10> */
.L_x_138:
[----:B------:R-:W-:Y:S05]  /*44b0*/  BSYNC B1 ;  /* 0x0000000000017941 */ /* 0x000fea0003800000 */
.L_x_137:
        /* <DEDUP_REMOVED lines=10> */
.L_x_140:
[----:B------:R-:W-:Y:S05]  /*4560*/  BSYNC B1 ;  /* 0x0000000000017941 */ /* 0x000fea0003800000 */
.L_x_139:
        /* <DEDUP_REMOVED lines=9> */
.L_x_142:
[----:B------:R-:W-:Y:S05]  /*4600*/  BSYNC B1 ;  /* 0x0000000000017941 */ /* 0x000fea0003800000 */
.L_x_141:
        /* <DEDUP_REMOVED lines=9> */
.L_x_144:
[----:B------:R-:W-:Y:S05]  /*46a0*/  BSYNC B1 ;  /* 0x0000000000017941 */ /* 0x000fea0003800000 */
.L_x_143:
        /* <DEDUP_REMOVED lines=10> */
.L_x_146:
[----:B------:R-:W-:Y:S05]  /*4750*/  BSYNC B1 ;  /* 0x0000000000017941 */ /* 0x000fea0003800000 */
.L_x_145:
        /* <DEDUP_REMOVED lines=10> */
.L_x_148:
[----:B------:R-:W-:Y:S05]  /*4800*/  BSYNC B1 ;  /* 0x0000000000017941 */ /* 0x000fea0003800000 */
.L_x_147:
        /* <DEDUP_REMOVED lines=9> */
.L_x_150:
[----:B------:R-:W-:Y:S05]  /*48a0*/  BSYNC B1 ;  /* 0x0000000000017941 */ /* 0x000fea0003800000 */
.L_x_149:
        /* <DEDUP_REMOVED lines=9> */
.L_x_152:
[----:B------:R-:W-:Y:S05]  /*4940*/  BSYNC B1 ;  /* 0x0000000000017941 */ /* 0x000fea0003800000 */
.L_x_151:
        /* <DEDUP_REMOVED lines=10> */
.L_x_154:
[----:B------:R-:W-:Y:S05]  /*49f0*/  BSYNC B1 ;  /* 0x0000000000017941 */ /* 0x000fea0003800000 */
.L_x_153:
        /* <DEDUP_REMOVED lines=10> */
.L_x_156:
[----:B------:R-:W-:Y:S05]  /*4aa0*/  BSYNC B1 ;  /* 0x0000000000017941 */ /* 0x000fea0003800000 */
.L_x_155:
        /* <DEDUP_REMOVED lines=9> */
.L_x_158:
[----:B------:R-:W-:Y:S05]  /*4b40*/  BSYNC B1 ;  /* 0x0000000000017941 */ /* 0x000fea0003800000 */
.L_x_157:
        /* <DEDUP_REMOVED lines=9> */
.L_x_160:
[----:B------:R-:W-:Y:S05]  /*4be0*/  BSYNC B1 ;  /* 0x0000000000017941 */ /* 0x000fea0003800000 */
.L_x_159:
        /* <DEDUP_REMOVED lines=10> */
.L_x_162:
[----:B------:R-:W-:Y:S05]  /*4c90*/  BSYNC B1 ;  /* 0x0000000000017941 */ /* 0x000fea0003800000 */
.L_x_161:
        /* <DEDUP_REMOVED lines=10> */
.L_x_164:
[----:B------:R-:W-:Y:S05]  /*4d40*/  BSYNC B1 ;  /* 0x0000000000017941 */ /* 0x000fea0003800000 */
.L_x_163:
        /* <DEDUP_REMOVED lines=9> */
.L_x_166:
[----:B------:R-:W-:Y:S05]  /*4de0*/  BSYNC B1 ;  /* 0x0000000000017941 */ /* 0x000fea0003800000 */
.L_x_165:
        /* <DEDUP_REMOVED lines=9> */
.L_x_168:
[----:B------:R-:W-:Y:S05]  /*4e80*/  BSYNC B1 ;  /* 0x0000000000017941 */ /* 0x000fea0003800000 */
.L_x_167:
        /* <DEDUP_REMOVED lines=10> */
.L_x_170:
[----:B------:R-:W-:Y:S05]  /*4f30*/  BSYNC B1 ;  /* 0x0000000000017941 */ /* 0x000fea0003800000 */
.L_x_169:
        /* <DEDUP_REMOVED lines=10> */
.L_x_172:
[----:B------:R-:W-:Y:S05]  /*4fe0*/  BSYNC B1 ;  /* 0x0000000000017941 */ /* 0x000fea0003800000 */
.L_x_171:
        /* <DEDUP_REMOVED lines=9> */
.L_x_174:
[----:B------:R-:W-:Y:S05]  /*5080*/  BSYNC B1 ;  /* 0x0000000000017941 */ /* 0x000fea0003800000 */
.L_x_173:
        /* <DEDUP_REMOVED lines=9> */
.L_x_176:
[----:B------:R-:W-:Y:S05]  /*5120*/  BSYNC B1 ;  /* 0x0000000000017941 */ /* 0x000fea0003800000 */
.L_x_175:
        /* <DEDUP_REMOVED lines=10> */
.L_x_178:
[----:B------:R-:W-:Y:S05]  /*51d0*/  BSYNC B1 ;  /* 0x0000000000017941 */ /* 0x000fea0003800000 */
.L_x_177:
        /* <DEDUP_REMOVED lines=10> */
.L_x_180:
[----:B------:R-:W-:Y:S05]  /*5280*/  BSYNC B1 ;  /* 0x0000000000017941 */ /* 0x000fea0003800000 */
.L_x_179:
        /* <DEDUP_REMOVED lines=9> */
.L_x_182:
[----:B------:R-:W-:Y:S05]  /*5320*/  BSYNC B1 ;  /* 0x0000000000017941 */ /* 0x000fea0003800000 */
.L_x_181:
        /* <DEDUP_REMOVED lines=9> */
.L_x_184:
[----:B------:R-:W-:Y:S05]  /*53c0*/  BSYNC B1 ;  /* 0x0000000000017941 */ /* 0x000fea0003800000 */
.L_x_183:
        /* <DEDUP_REMOVED lines=10> */
.L_x_186:
[----:B------:R-:W-:Y:S05]  /*5470*/  BSYNC B1 ;  /* 0x0000000000017941 */ /* 0x000fea0003800000 */
.L_x_185:
        /* <DEDUP_REMOVED lines=10> */
.L_x_188:
[----:B------:R-:W-:Y:S05]  /*5520*/  BSYNC B1 ;  /* 0x0000000000017941 */ /* 0x000fea0003800000 */
.L_x_187:
        /* <DEDUP_REMOVED lines=9> */
.L_x_190:
[----:B------:R-:W-:Y:S05]  /*55c0*/  BSYNC B1 ;  /* 0x0000000000017941 */ /* 0x000fea0003800000 */
.L_x_189:
        /* <DEDUP_REMOVED lines=9> */
.L_x_192:
[----:B------:R-:W-:Y:S05]  /*5660*/  BSYNC B1 ;  /* 0x0000000000017941 */ /* 0x000fea0003800000 */
.L_x_191:
        /* <DEDUP_REMOVED lines=10> */
.L_x_194:
[----:B------:R-:W-:Y:S05]  /*5710*/  BSYNC B1 ;  /* 0x0000000000017941 */ /* 0x000fea0003800000 */
.L_x_193:
        /* <DEDUP_REMOVED lines=10> */
.L_x_196:
[----:B------:R-:W-:Y:S05]  /*57c0*/  BSYNC B1 ;  /* 0x0000000000017941 */ /* 0x000fea0003800000 */
.L_x_195:
        /* <DEDUP_REMOVED lines=9> */
.L_x_198:
[----:B------:R-:W-:Y:S05]  /*5860*/  BSYNC B1 ;  /* 0x0000000000017941 */ /* 0x000fea0003800000 */
.L_x_197:
        /* <DEDUP_REMOVED lines=9> */
.L_x_200:
[----:B------:R-:W-:Y:S05]  /*5900*/  BSYNC B1 ;  /* 0x0000000000017941 */ /* 0x000fea0003800000 */
.L_x_199:
        /* <DEDUP_REMOVED lines=10> */
.L_x_202:
[----:B------:R-:W-:Y:S05]  /*59b0*/  BSYNC B1 ;  /* 0x0000000000017941 */ /* 0x000fea0003800000 */
.L_x_201:
        /* <DEDUP_REMOVED lines=10> */
.L_x_204:
[----:B------:R-:W-:Y:S05]  /*5a60*/  BSYNC B1 ;  /* 0x0000000000017941 */ /* 0x000fea0003800000 */
.L_x_203:
        /* <DEDUP_REMOVED lines=9> */
.L_x_206:
[----:B------:R-:W-:Y:S05]  /*5b00*/  BSYNC B1 ;  /* 0x0000000000017941 */ /* 0x000fea0003800000 */
.L_x_205:
        /* <DEDUP_REMOVED lines=9> */
.L_x_208:
[----:B------:R-:W-:Y:S05]  /*5ba0*/  BSYNC B1 ;  /* 0x0000000000017941 */ /* 0x000fea0003800000 */
.L_x_207:
        /* <DEDUP_REMOVED lines=10> */
.L_x_210:
[----:B------:R-:W-:Y:S05]  /*5c50*/  BSYNC B1 ;  /* 0x0000000000017941 */ /* 0x000fea0003800000 */
.L_x_209:
        /* <DEDUP_REMOVED lines=10> */
.L_x_212:
[----:B------:R-:W-:Y:S05]  /*5d00*/  BSYNC B1 ;  /* 0x0000000000017941 */ /* 0x000fea0003800000 */
.L_x_211:
        /* <DEDUP_REMOVED lines=9> */
.L_x_214:
[----:B------:R-:W-:Y:S05]  /*5da0*/  BSYNC B1 ;  /* 0x0000000000017941 */ /* 0x000fea0003800000 */
.L_x_213:
        /* <DEDUP_REMOVED lines=9> */
.L_x_216:
[----:B------:R-:W-:Y:S05]  /*5e40*/  BSYNC B1 ;  /* 0x0000000000017941 */ /* 0x000fea0003800000 */
.L_x_215:
        /* <DEDUP_REMOVED lines=10> */
.L_x_218:
[----:B------:R-:W-:Y:S05]  /*5ef0*/  BSYNC B1 ;  /* 0x0000000000017941 */ /* 0x000fea0003800000 */
.L_x_217:
        /* <DEDUP_REMOVED lines=10> */
.L_x_220:
[----:B------:R-:W-:Y:S05]  /*5fa0*/  BSYNC B1 ;  /* 0x0000000000017941 */ /* 0x000fea0003800000 */
.L_x_219:
        /* <DEDUP_REMOVED lines=9> */
.L_x_222:
[----:B------:R-:W-:Y:S05]  /*6040*/  BSYNC B1 ;  /* 0x0000000000017941 */ /* 0x000fea0003800000 */
.L_x_221:
        /* <DEDUP_REMOVED lines=9> */
.L_x_224:
[----:B------:R-:W-:Y:S05]  /*60e0*/  BSYNC B1 ;  /* 0x0000000000017941 */ /* 0x000fea0003800000 */
.L_x_223:
        /* <DEDUP_REMOVED lines=10> */
.L_x_226:
[----:B------:R-:W-:Y:S05]  /*6190*/  BSYNC B1 ;  /* 0x0000000000017941 */ /* 0x000fea0003800000 */
.L_x_225:
        /* <DEDUP_REMOVED lines=10> */
.L_x_228:
[----:B------:R-:W-:Y:S05]  /*6240*/  BSYNC B1 ;  /* 0x0000000000017941 */ /* 0x000fea0003800000 */
.L_x_227:
        /* <DEDUP_REMOVED lines=9> */
.L_x_230:
[----:B------:R-:W-:Y:S05]  /*62e0*/  BSYNC B1 ;  /* 0x0000000000017941 */ /* 0x000fea0003800000 */
.L_x_229:
        /* <DEDUP_REMOVED lines=9> */
.L_x_232:
[----:B------:R-:W-:Y:S05]  /*6380*/  BSYNC B1 ;  /* 0x0000000000017941 */ /* 0x000fea0003800000 */
.L_x_231:
        /* <DEDUP_REMOVED lines=10> */
.L_x_234:
[----:B------:R-:W-:Y:S05]  /*6430*/  BSYNC B1 ;  /* 0x0000000000017941 */ /* 0x000fea0003800000 */
.L_x_233:
        /* <DEDUP_REMOVED lines=10> */
.L_x_236:
[----:B------:R-:W-:Y:S05]  /*64e0*/  BSYNC B1 ;  /* 0x0000000000017941 */ /* 0x000fea0003800000 */
.L_x_235:
        /* <DEDUP_REMOVED lines=9> */
.L_x_238:
[----:B------:R-:W-:Y:S05]  /*6580*/  BSYNC B1 ;  /* 0x0000000000017941 */ /* 0x000fea0003800000 */
.L_x_237:
        /* <DEDUP_REMOVED lines=9> */
.L_x_240:
[----:B------:R-:W-:Y:S05]  /*6620*/  BSYNC B1 ;  /* 0x0000000000017941 */ /* 0x000fea0003800000 */
.L_x_239:
        /* <DEDUP_REMOVED lines=10> */
.L_x_242:
[----:B------:R-:W-:Y:S05]  /*66d0*/  BSYNC B1 ;  /* 0x0000000000017941 */ /* 0x000fea0003800000 */
.L_x_241:
        /* <DEDUP_REMOVED lines=10> */
.L_x_244:
[----:B------:R-:W-:Y:S05]  /*6780*/  BSYNC B1 ;  /* 0x0000000000017941 */ /* 0x000fea0003800000 */
.L_x_243:
        /* <DEDUP_REMOVED lines=9> */
.L_x_246:
[----:B------:R-:W-:Y:S05]  /*6820*/  BSYNC B1 ;  /* 0x0000000000017941 */ /* 0x000fea0003800000 */
.L_x_245:
        /* <DEDUP_REMOVED lines=9> */
.L_x_248:
[----:B------:R-:W-:Y:S05]  /*68c0*/  BSYNC B1 ;  /* 0x0000000000017941 */ /* 0x000fea0003800000 */
.L_x_247:
        /* <DEDUP_REMOVED lines=10> */
.L_x_250:
[----:B------:R-:W-:Y:S05]  /*6970*/  BSYNC B1 ;  /* 0x0000000000017941 */ /* 0x000fea0003800000 */
.L_x_249:
        /* <DEDUP_REMOVED lines=10> */
.L_x_252:
[----:B------:R-:W-:Y:S05]  /*6a20*/  BSYNC B1 ;  /* 0x0000000000017941 */ /* 0x000fea0003800000 */
.L_x_251:
        /* <DEDUP_REMOVED lines=9> */
.L_x_254:
[----:B------:R-:W-:Y:S05]  /*6ac0*/  BSYNC B1 ;  /* 0x0000000000017941 */ /* 0x000fea0003800000 */
.L_x_253:
        /* <DEDUP_REMOVED lines=9> */
.L_x_256:
[----:B------:R-:W-:Y:S05]  /*6b60*/  BSYNC B1 ;  /* 0x0000000000017941 */ /* 0x000fea0003800000 */
.L_x_255:
        /* <DEDUP_REMOVED lines=10> */
.L_x_258:
[----:B------:R-:W-:Y:S05]  /*6c10*/  BSYNC B1 ;  /* 0x0000000000017941 */ /* 0x000fea0003800000 */
.L_x_257:
        /* <DEDUP_REMOVED lines=10> */
.L_x_260:
[----:B------:R-:W-:Y:S05]  /*6cc0*/  BSYNC B1 ;  /* 0x0000000000017941 */ /* 0x000fea0003800000 */
.L_x_259:
        /* <DEDUP_REMOVED lines=9> */
.L_x_262:
[----:B------:R-:W-:Y:S05]  /*6d60*/  BSYNC B1 ;  /* 0x0000000000017941 */ /* 0x000fea0003800000 */
.L_x_261:
        /* <DEDUP_REMOVED lines=9> */
.L_x_264:
[----:B------:R-:W-:Y:S05]  /*6e00*/  BSYNC B1 ;  /* 0x0000000000017941 */ /* 0x000fea0003800000 */
.L_x_263:
        /* <DEDUP_REMOVED lines=10> */
.L_x_266:
[----:B------:R-:W-:Y:S05]  /*6eb0*/  BSYNC B1 ;  /* 0x0000000000017941 */ /* 0x000fea0003800000 */
.L_x_265:
        /* <DEDUP_REMOVED lines=10> */
.L_x_268:
[----:B------:R-:W-:Y:S05]  /*6f60*/  BSYNC B1 ;  /* 0x0000000000017941 */ /* 0x000fea0003800000 */
.L_x_267:
        /* <DEDUP_REMOVED lines=9> */
.L_x_270:
[----:B------:R-:W-:Y:S05]  /*7000*/  BSYNC B1 ;  /* 0x0000000000017941 */ /* 0x000fea0003800000 */
.L_x_269:
        /* <DEDUP_REMOVED lines=9> */
.L_x_272:
[----:B------:R-:W-:Y:S05]  /*70a0*/  BSYNC B1 ;  /* 0x0000000000017941 */ /* 0x000fea0003800000 */
.L_x_271:
        /* <DEDUP_REMOVED lines=10> */
.L_x_274:
[----:B------:R-:W-:Y:S05]  /*7150*/  BSYNC B1 ;  /* 0x0000000000017941 */ /* 0x000fea0003800000 */
.L_x_273:
        /* <DEDUP_REMOVED lines=10> */
.L_x_276:
[----:B------:R-:W-:Y:S05]  /*7200*/  BSYNC B1 ;  /* 0x0000000000017941 */ /* 0x000fea0003800000 */
.L_x_275:
        /* <DEDUP_REMOVED lines=9> */
.L_x_278:
[----:B------:R-:W-:Y:S05]  /*72a0*/  BSYNC B1 ;  /* 0x0000000000017941 */ /* 0x000fea0003800000 */
.L_x_277:
        /* <DEDUP_REMOVED lines=9> */
.L_x_280:
[----:B------:R-:W-:Y:S05]  /*7340*/  BSYNC B1 ;  /* 0x0000000000017941 */ /* 0x000fea0003800000 */
.L_x_279:
        /* <DEDUP_REMOVED lines=10> */
.L_x_282:
[----:B------:R-:W-:Y:S05]  /*73f0*/  BSYNC B1 ;  /* 0x0000000000017941 */ /* 0x000fea0003800000 */
.L_x_281:
        /* <DEDUP_REMOVED lines=10> */
.L_x_284:
[----:B------:R-:W-:Y:S05]  /*74a0*/  BSYNC B1 ;  /* 0x0000000000017941 */ /* 0x000fea0003800000 */
.L_x_283:
[----:B-----5:R-:W-:Y:S01]  /*74b0*/  HADD2.F32 R3, -RZ, R24.H0_H0 ;  /* 0x20000018ff037230 */ /* 0x020fe20000004100 */
[----:B------:R-:W-:Y:S01]  /*74c0*/  ISETP.GT.AND P1, PT, R0, 0x8, P1 ;  /* 0x000000080000780c */ /* 0x000fe20000f24270 */
[----:B------:R-:W-:Y:S03]  /*74d0*/  BSSY B1, `(.L_x_285) ;  /* 0x0000007000017945 */ /* 0x000fe60003800000 */
[----:B01--4-:R-:W-:-:S04]  /*74e0*/  FMUL R6, R3, R156 ;  /* 0x0000009c03067220 */ /* 0x013fc80000400000 */
[----:B------:R-:W-:-:S05]  /*74f0*/  FFMA R6, R149, R155, R6 ;  /* 0x0000009b95067223 */ /* 0x000fca0000000006 */
[----:B------:R-:W-:-:S05]  /*7500*/  F2FP.F16.F32.PACK_AB R6, RZ, R6 ;  /* 0x00000006ff06723e */ /* 0x000fca00000000ff */
[----:B------:R0:W-:Y:S01]  /*7510*/  @P3 STG.E.U16 desc[UR36][R4.64+0x1f2], R6 ;  /* 0x0001f20604003986 */ /* 0x0001e2000c101524 */
[----:B------:R-:W-:Y:S05]  /*7520*/  @!P1 BRA `(.L_x_286) ;  /* 0x0000000000049947 */ /* 0x000fea0003800000 */
[----:B------:R1:W5:Y:S02]  /*7530*/  LDG.E.LTC128B.U16 R24, desc[UR36][R8.64+0x1f0] ;  /* 0x0001f02408187981 */ /* 0x000364000c1e1520 */
.L_x_286:
[----:B------:R-:W-:Y:S05]  /*7540*/  BSYNC B1 ;  /* 0x0000000000017941 */ /* 0x000fea0003800000 */
.L_x_285:
[----:B-----5:R-:W-:Y:S01]  /*7550*/  HADD2.F32 R3, -RZ, R24.H0_H0 ;  /* 0x20000018ff037230 */ /* 0x020fe20000004100 */
[----:B------:R-:W-:Y:S01]  /*7560*/  ISETP.GT.AND P0, PT, R0, 0x8, P0 ;  /* 0x000000080000780c */ /* 0x000fe20000704270 */
[----:B0-----:R-:W-:Y:S01]  /*7570*/  @P1 IMAD.MOV.U32 R4, RZ, RZ, R10 ;  /* 0x000000ffff041224 */ /* 0x001fe200078e000a */
[----:B------:R-:W-:Y:S01]  /*7580*/  BSSY B1, `(.L_x_287) ;  /* 0x0000008000017945 */ /* 0x000fe20003800000 */
[----:B------:R-:W-:Y:S02]  /*7590*/  @P1 IMAD.MOV.U32 R5, RZ, RZ, R11 ;  /* 0x000000ffff051224 */ /* 0x000fe400078e000b */
[----:B------:R-:W-:-:S04]  /*75a0*/  FMUL R3, R3, R156 ;  /* 0x0000009c03037220 */ /* 0x000fc80000400000 */
[----:B------:R-:W-:-:S05]  /*75b0*/  FFMA R3, R150, R155, R3 ;  /* 0x0000009b96037223 */ /* 0x000fca0000000003 */
[----:B------:R-:W-:-:S05]  /*75c0*/  F2FP.F16.F32.PACK_AB R3, RZ, R3 ;  /* 0x00000003ff03723e */ /* 0x000fca00000000ff */
[----:B------:R0:W-:Y:S01]  /*75d0*/  @P1 STG.E.U16 desc[UR36][R4.64+0x1f0], R3 ;  /* 0x0001f00304001986 */ /* 0x0001e2000c101524 */
[----:B------:R-:W-:Y:S05]  /*75e0*/  @!P0 BRA `(.L_x_288) ;  /* 0x0000000000048947 */ /* 0x000fea0003800000 */
[----:B------:R4:W5:Y:S02]  /*75f0*/  LDG.E.LTC128B.U16 R24, desc[UR36][R8.64+0x1f2] ;  /* 0x0001f22408187981 */ /* 0x000964000c1e1520 */
.L_x_288:
[----:B------:R-:W-:Y:S05]  /*7600*/  BSYNC B1 ;  /* 0x0000000000017941 */ /* 0x000fea0003800000 */
.L_x_287:
[----:B------:R-:W-:Y:S05]  /*7610*/  @!P0 BRA `(.L_x_289) ;  /* 0x0000002400308947 */ /* 0x000fea0003800000 */
[----:B0----5:R-:W-:-:S05]  /*7620*/  HADD2.F32 R3, -RZ, R24.H0_H0 ;  /* 0x20000018ff037230 */ /* 0x021fca0000004100 */
[----:B------:R-:W-:-:S04]  /*7630*/  FMUL R0, R3, R156 ;  /* 0x0000009c03007220 */ /* 0x000fc80000400000 */
[----:B------:R-:W-:-:S05]  /*7640*/  FFMA R0, R151, R155, R0 ;  /* 0x0000009b97007223 */ /* 0x000fca0000000000 */
[----:B------:R-:W-:-:S05]  /*7650*/  F2FP.F16.F32.PACK_AB R0, RZ, R0 ;  /* 0x00000000ff00723e */ /* 0x000fca00000000ff */
[----:B------:R0:W-:Y:S01]  /*7660*/  STG.E.U16 desc[UR36][R10.64+0x1f2], R0 ;  /* 0x0001f2000a007986 */ /* 0x0001e2000c101524 */
[----:B------:R-:W-:Y:S05]  /*7670*/  BRA `(.L_x_289) ;  /* 0x0000002400187947 */ /* 0x000fea0003800000 */
.L_x_36:
[----:B------:R-:W-:Y:S01]  /*7680*/  ISETP.GT.AND P0, PT, R3, 0x1, PT ;  /* 0x000000010300780c */ /* 0x000fe20003f04270 */
[----:B------:R-:W-:Y:S01]  /*7690*/  ULDC.64 UR4, c[0x0][0x5c0] ;  /* 0x0001700000047ab9 */ /* 0x000fe20000000a00 */
[-C--:B------:R-:W-:Y:S01]  /*76a0*/  FMUL R24, R24, R155.reuse ;  /* 0x0000009b18187220 */ /* 0x080fe20000400000 */
[-C--:B------:R-:W-:Y:S01]  /*76b0*/  FMUL R25, R25, R155.reuse ;  /* 0x0000009b19197220 */ /* 0x080fe20000400000 */
[----:B------:R-:W-:Y:S01]  /*76c0*/  ISETP.GT.AND P3, PT, R0, RZ, P0 ;  /* 0x000000ff0000720c */ /* 0x000fe20000764270 */
[-C--:B------:R-:W-:Y:S01]  /*76d0*/  FMUL R26, R26, R155.reuse ;  /* 0x0000009b1a1a7220 */ /* 0x080fe20000400000 */
[----:B------:R-:W-:Y:S01]  /*76e0*/  LEA R4, P4, R160, UR4, 0x1 ;  /* 0x00000004a0047c11 */ /* 0x000fe2000f8808ff */
[-C--:B------:R-:W-:Y:S01]  /*76f0*/  FMUL R27, R27, R155.reuse ;  /* 0x0000009b1b1b7220 */ /* 0x080fe20000400000 */
[----:B------:R-:W-:Y:S01]  /*7700*/  F2FP.F16.F32.PACK_AB R24, RZ, R24 ;  /* 0x00000018ff18723e */ /* 0x000fe200000000ff */
[-C--:B------:R-:W-:Y:S01]  /*7710*/  FMUL R28, R28, R155.reuse ;  /* 0x0000009b1c1c7220 */ /* 0x080fe20000400000 */
[----:B------:R-:W-:Y:S01]  /*7720*/  LEA.HI.X R5, R160, UR5, R153, 0x1, P4 ;  /* 0x00000005a0057c11 */ /* 0x000fe2000a0f0c99 */
[----:B------:R-:W-:Y:S01]  /*7730*/  FMUL R29, R29, R155 ;  /* 0x0000009b1d1d7220 */ /* 0x000fe20000400000 */
[----:B------:R-:W-:Y:S01]  /*7740*/  F2FP.F16.F32.PACK_AB R25, RZ, R25 ;  /* 0x00000019ff19723e */ /* 0x000fe200000000ff */
[-C--:B------:R-:W-:Y:S01]  /*7750*/  FMUL R30, R30, R155.reuse ;  /* 0x0000009b1e1e7220 */ /* 0x080fe20000400000 */
[----:B------:R-:W-:Y:S01]  /*7760*/  SHF.L.U64.HI R11, R10, 0x4, R11 ;  /* 0x000000040a0b7819 */ /* 0x000fe2000001020b */
[----:B------:R-:W-:Y:S01]  /*7770*/  @P1 STG.E.U16 desc[UR36][R4.64], R24 ;  /* 0x0000001804001986 */ /* 0x000fe2000c101524 */
[----:B------:R-:W-:Y:S01]  /*7780*/  ISETP.GT.AND P1, PT, R3, 0x8, PT ;  /* 0x000000080300780c */ /* 0x000fe20003f24270 */
[-C--:B------:R-:W-:Y:S01]  /*7790*/  FMUL R31, R31, R155.reuse ;  /* 0x0000009b1f1f7220 */ /* 0x080fe20000400000 */
[----:B------:R-:W-:Y:S01]  /*77a0*/  ISETP.GT.AND P4, PT, R0, 0x8, P0 ;  /* 0x000000080000780c */ /* 0x000fe20000784270 */
[----:B------:R-:W-:Y:S01]  /*77b0*/  @P3 STG.E.U16 desc[UR36][R4.64+0x2], R25 ;  /* 0x0000021904003986 */ /* 0x000fe2000c101524 */
[----:B------:R-:W-:Y:S01]  /*77c0*/  LEA R6, P3, R10, R4, 0x4 ;  /* 0x000000040a067211 */ /* 0x000fe200078620ff */
[-C--:B------:R-:W-:Y:S01]  /*77d0*/  FMUL R32, R32, R155.reuse ;  /* 0x0000009b20207220 */ /* 0x080fe20000400000 */
[C---:B------:R-:W-:Y:S01]  /*77e0*/  ISETP.GT.AND P2, PT, R0.reuse, 0x8, P2 ;  /* 0x000000080000780c */ /* 0x040fe20001744270 */
[-C--:B------:R-:W-:Y:S01]  /*77f0*/  FMUL R33, R33, R155.reuse ;  /* 0x0000009b21217220 */ /* 0x080fe20000400000 */
[----:B------:R-:W-:Y:S01]  /*7800*/  ISETP.GT.AND P0, PT, R3, 0x9, PT ;  /* 0x000000090300780c */ /* 0x000fe20003f04270 */
[----:B------:R-:W-:Y:S01]  /*7810*/  IMAD.X R7, R11, 0x1, R5, P3 ;  /* 0x000000010b077824 */ /* 0x000fe200018e0605 */
[----:B------:R-:W-:Y:S01]  /*7820*/  ISETP.GT.AND P5, PT, R0, RZ, P1 ;  /* 0x000000ff0000720c */ /* 0x000fe20000fa4270 */
[-C--:B------:R-:W-:Y:S01]  /*7830*/  FMUL R34, R34, R155.reuse ;  /* 0x0000009b22227220 */ /* 0x080fe20000400000 */
[----:B------:R-:W-:Y:S01]  /*7840*/  ISETP.GT.AND P3, PT, R0, RZ, P0 ;  /* 0x000000ff0000720c */ /* 0x000fe20000764270 */
[-C--:B------:R-:W-:Y:S01]  /*7850*/  FMUL R35, R35, R155.reuse ;  /* 0x0000009b23237220 */ /* 0x080fe20000400000 */
[----:B------:R-:W-:Y:S01]  /*7860*/  F2FP.F16.F32.PACK_AB R26, RZ, R26 ;  /* 0x0000001aff1a723e */ /* 0x000fe200000000ff */
[----:B------:R-:W-:Y:S01]  /*7870*/  FMUL R36, R36, R155 ;  /* 0x0000009b24247220 */ /* 0x000fe20000400000 */
[----:B------:R-:W-:Y:S01]  /*7880*/  F2FP.F16.F32.PACK_AB R27, RZ, R27 ;  /* 0x0000001bff1b723e */ /* 0x000fe200000000ff */
[----:B------:R-:W-:Y:S01]  /*7890*/  FMUL R37, R37, R155 ;  /* 0x0000009b25257220 */ /* 0x000fe20000400000 */
[----:B------:R-:W-:Y:S01]  /*78a0*/  F2FP.F16.F32.PACK_AB R28, RZ, R28 ;  /* 0x0000001cff1c723e */ /* 0x000fe200000000ff */
[----:B------:R-:W-:Y:S01]  /*78b0*/  @P2 STG.E.U16 desc[UR36][R6.64], R26 ;  /* 0x0000001a06002986 */ /* 0x000fe2000c101524 */
[----:B------:R-:W-:Y:S01]  /*78c0*/  F2FP.F16.F32.PACK_AB R29, RZ, R29 ;  /* 0x0000001dff1d723e */ /* 0x000fe200000000ff */
[-C--:B------:R-:W-:Y:S01]  /*78d0*/  FMUL R38, R38, R155.reuse ;  /* 0x0000009b26267220 */ /* 0x080fe20000400000 */
[C---:B------:R-:W-:Y:S01]  /*78e0*/  ISETP.GT.AND P2, PT, R0.reuse, 0x8, P1 ;  /* 0x000000080000780c */ /* 0x040fe20000f44270 */
[----:B------:R-:W-:Y:S01]  /*78f0*/  @P4 STG.E.U16 desc[UR36][R6.64+0x2], R27 ;  /* 0x0000021b06004986 */ /* 0x000fe2000c101524 */
[----:B------:R-:W-:Y:S01]  /*7900*/  ISETP.GT.AND P1, PT, R3, 0x10, PT ;  /* 0x000000100300780c */ /* 0x000fe20003f24270 */
[-C--:B------:R-:W-:Y:S01]  /*7910*/  FMUL R39, R39, R155.reuse ;  /* 0x0000009b27277220 */ /* 0x080fe20000400000 */
[----:B------:R-:W-:Y:S01]  /*7920*/  F2FP.F16.F32.PACK_AB R30, RZ, R30 ;  /* 0x0000001eff1e723e */ /* 0x000fe200000000ff */
[----:B------:R-:W-:Y:S01]  /*7930*/  @P5 STG.E.U16 desc[UR36][R4.64+0x10], R28 ;  /* 0x0000101c04005986 */ /* 0x000fe2000c101524 */
[----:B------:R-:W-:Y:S01]  /*7940*/  ISETP.GT.AND P4, PT, R0, RZ, P1 ;  /* 0x000000ff0000720c */ /* 0x000fe20000f84270 */
[----:B------:R-:W-:Y:S01]  /*7950*/  FMUL R40, R40, R155 ;  /* 0x0000009b28287220 */ /* 0x000fe20000400000 */
[----:B------:R-:W-:Y:S01]  /*7960*/  F2FP.F16.F32.PACK_AB R31, RZ, R31 ;  /* 0x0000001fff1f723e */ /* 0x000fe200000000ff */
[----:B------:R-:W-:Y:S01]  /*7970*/  @P3 STG.E.U16 desc[UR36][R4.64+0x12], R29 ;  /* 0x0000121d04003986 */ /* 0x000fe2000c101524 */
[----:B------:R-:W-:Y:S01]  /*7980*/  ISETP.GT.AND P3, PT, R0, 0x8, P0 ;  /* 0x000000080000780c */ /* 0x000fe20000764270 */
[-C--:B------:R-:W-:Y:S01]  /*7990*/  FMUL R41, R41, R155.reuse ;  /* 0x0000009b29297220 */ /* 0x080fe20000400000 */
[----:B------:R-:W-:Y:S01]  /*79a0*/  ISETP.GT.AND P0, PT, R3, 0x11, PT ;  /* 0x000000110300780c */ /* 0x000fe20003f04270 */
[----:B------:R-:W-:Y:S01]  /*79b0*/  @P2 STG.E.U16 desc[UR36][R6.64+0x10], R30 ;  /* 0x0000101e06002986 */ /* 0x000fe2000c101524 */
[----:B------:R-:W-:Y:S01]  /*79c0*/  F2FP.F16.F32.PACK_AB R32, RZ, R32 ;  /* 0x00000020ff20723e */ /* 0x000fe200000000ff */
[-C--:B------:R-:W-:Y:S01]  /*79d0*/  FMUL R42, R42, R155.reuse ;  /* 0x0000009b2a2a7220 */ /* 0x080fe20000400000 */
[C---:B------:R-:W-:Y:S01]  /*79e0*/  ISETP.GT.AND P5, PT, R0.reuse, RZ, P0 ;  /* 0x000000ff0000720c */ /* 0x040fe200007a4270 */
[-C--:B------:R-:W-:Y:S01]  /*79f0*/  FMUL R43, R43, R155.reuse ;  /* 0x0000009b2b2b7220 */ /* 0x080fe20000400000 */
[----:B------:R-:W-:Y:S01]  /*7a00*/  ISETP.GT.AND P2, PT, R0, 0x8, P1 ;  /* 0x000000080000780c */ /* 0x000fe20000f44270 */
[-C--:B------:R-:W-:Y:S01]  /*7a10*/  FMUL R44, R44, R155.reuse ;  /* 0x0000009b2c2c7220 */ /* 0x080fe20000400000 */
[----:B------:R-:W-:Y:S01]  /*7a20*/  ISETP.GT.AND P1, PT, R3, 0x18, PT ;  /* 0x000000180300780c */ /* 0x000fe20003f24270 */
[----:B------:R-:W-:Y:S01]  /*7a30*/  FMUL R45, R45, R155 ;  /* 0x0000009b2d2d7220 */ /* 0x000fe20000400000 */
[----:B------:R-:W-:Y:S01]  /*7a40*/  F2FP.F16.F32.PACK_AB R33, RZ, R33 ;  /* 0x00000021ff21723e */ /* 0x000fe200000000ff */
[----:B------:R-:W-:Y:S01]  /*7a50*/  @P3 STG.E.U16 desc[UR36][R6.64+0x12], R31 ;  /* 0x0000121f06003986 */ /* 0x000fe2000c101524 */
[----:B------:R-:W-:Y:S01]  /*7a60*/  ISETP.GT.AND P3, PT, R0, 0x8, P0 ;  /* 0x000000080000780c */ /* 0x000fe20000764270 */
[-C--:B------:R-:W-:Y:S01]  /*7a70*/  FMUL R46, R46, R155.reuse ;  /* 0x0000009b2e2e7220 */ /* 0x080fe20000400000 */
[----:B------:R-:W-:Y:S01]  /*7a80*/  ISETP.GT.AND P0, PT, R3, 0x19, PT ;  /* 0x000000190300780c */ /* 0x000fe20003f04270 */
[----:B------:R-:W-:Y:S01]  /*7a90*/  @P4 STG.E.U16 desc[UR36][R4.64+0x20], R32 ;  /* 0x0000202004004986 */ /* 0x000fe2000c101524 */
[C---:B------:R-:W-:Y:S01]  /*7aa0*/  ISETP.GT.AND P4, PT, R0.reuse, RZ, P1 ;  /* 0x000000ff0000720c */ /* 0x040fe20000f84270 */
[-C--:B------:R-:W-:Y:S01]  /*7ab0*/  FMUL R47, R47, R155.reuse ;  /* 0x0000009b2f2f7220 */ /* 0x080fe20000400000 */
[----:B------:R-:W-:Y:S01]  /*7ac0*/  F2FP.F16.F32.PACK_AB R34, RZ, R34 ;  /* 0x00000022ff22723e */ /* 0x000fe200000000ff */
[----:B------:R-:W-:Y:S01]  /*7ad0*/  @P5 STG.E.U16 desc[UR36][R4.64+0x22], R33 ;  /* 0x0000222104005986 */ /* 0x000fe2000c101524 */
[----:B------:R-:W-:Y:S01]  /*7ae0*/  ISETP.GT.AND P5, PT, R0, RZ, P0 ;  /* 0x000000ff0000720c */ /* 0x000fe200007a4270 */
[----:B------:R-:W-:Y:S01]  /*7af0*/  FMUL R48, R48, R155 ;  /* 0x0000009b30307220 */ /* 0x000fe20000400000 */
[----:B------:R-:W-:Y:S01]  /*7b00*/  F2FP.F16.F32.PACK_AB R35, RZ, R35 ;  /* 0x00000023ff23723e */ /* 0x000fe200000000ff */
[----:B------:R-:W-:Y:S01]  /*7b10*/  @P2 STG.E.U16 desc[UR36][R6.64+0x20], R34 ;  /* 0x0000202206002986 */ /* 0x000fe2000c101524 */
[----:B------:R-:W-:Y:S01]  /*7b20*/  F2FP.F16.F32.PACK_AB R36, RZ, R36 ;  /* 0x00000024ff24723e */ /* 0x000fe200000000ff */
[-C--:B------:R-:W-:Y:S01]  /*7b30*/  FMUL R49, R49, R155.reuse ;  /* 0x0000009b31317220 */ /* 0x080fe20000400000 */
[----:B------:R-:W-:Y:S01]  /*7b40*/  ISETP.GT.AND P2, PT, R0, 0x8, P1 ;  /* 0x000000080000780c */ /* 0x000fe20000f44270 */
[----:B------:R-:W-:Y:S01]  /*7b50*/  @P3 STG.E.U16 desc[UR36][R6.64+0x22], R35 ;  /* 0x0000222306003986 */ /* 0x000fe2000c101524 */
[----:B------:R-:W-:Y:S01]  /*7b60*/  ISETP.GT.AND P1, PT, R3, 0x20, PT ;  /* 0x000000200300780c */ /* 0x000fe20003f24270 */
[----:B------:R-:W-:Y:S01]  /*7b70*/  FMUL R50, R50, R155 ;  /* 0x0000009b32327220 */ /* 0x000fe20000400000 */
[----:B------:R-:W-:Y:S01]  /*7b80*/  F2FP.F16.F32.PACK_AB R37, RZ, R37 ;  /* 0x00000025ff25723e */ /* 0x000fe200000000ff */
[----:B------:R-:W-:Y:S01]  /*7b90*/  @P4 STG.E.U16 desc[UR36][R4.64+0x30], R36 ;  /* 0x0000302404004986 */ /* 0x000fe2000c101524 */
[C---:B------:R-:W-:Y:S01]  /*7ba0*/  ISETP.GT.AND P3, PT, R0.reuse, 0x8, P0 ;  /* 0x000000080000780c */ /* 0x040fe20000764270 */
[-C--:B------:R-:W-:Y:S01]  /*7bb0*/  FMUL R51, R51, R155.reuse ;  /* 0x0000009b33337220 */ /* 0x080fe20000400000 */
[----:B------:R-:W-:Y:S01]  /*7bc0*/  ISETP.GT.AND P0, PT, R3, 0x21, PT ;  /* 0x000000210300780c */ /* 0x000fe20003f04270 */
[----:B------:R-:W-:Y:S01]  /*7bd0*/  @P5 STG.E.U16 desc[UR36][R4.64+0x32], R37 ;  /* 0x0000322504005986 */ /* 0x000fe2000c101524 */
[----:B------:R-:W-:Y:S01]  /*7be0*/  ISETP.GT.AND P4, PT, R0, RZ, P1 ;  /* 0x000000ff0000720c */ /* 0x000fe20000f84270 */
[-C--:B------:R-:W-:Y:S01]  /*7bf0*/  FMUL R52, R52, R155.reuse ;  /* 0x0000009b34347220 */ /* 0x080fe20000400000 */
[----:B------:R-:W-:Y:S01]  /*7c00*/  F2FP.F16.F32.PACK_AB R38, RZ, R38 ;  /* 0x00000026ff26723e */ /* 0x000fe200000000ff */
[-C--:B------:R-:W-:Y:S01]  /*7c10*/  FMUL R53, R53, R155.reuse ;  /* 0x0000009b35357220 */ /* 0x080fe20000400000 */
        /* <DEDUP_REMOVED lines=325> */
[----:B------:R-:W-:Y:S01]  /*9070*/  FMUL R151, R151, R155 ;  /* 0x0000009b97977220 */ /* 0x000fe20000400000 */
[----:B------:R-:W-:Y:S01]  /*9080*/  ISETP.GT.AND P2, PT, R0, 0x8, P1 ;  /* 0x000000080000780c */ /* 0x000fe20000f44270 */
[----:B------:R-:W-:Y:S01]  /*9090*/  @P3 STG.E.U16 desc[UR36][R6.64+0x132], R103 ;  /* 0x0001326706003986 */ /* 0x000fe2000c101524 */
[----:B------:R-:W-:-:S02]  /*90a0*/  ISETP.GT.AND P1, PT, R3, 0xa8, PT ;  /* 0x000000a80300780c */ /* 0x000fc40003f24270 */
[----:B------:R-:W-:Y:S01]  /*90b0*/  F2FP.F16.F32.PACK_AB R105, RZ, R105 ;  /* 0x00000069ff69723e */ /* 0x000fe200000000ff */
[----:B------:R-:W-:Y:S01]  /*90c0*/  @P4 STG.E.U16 desc[UR36][R4.64+0x140], R104 ;  /* 0x0001406804004986 */ /* 0x000fe2000c101524 */
[C---:B------:R-:W-:Y:S02]  /*90d0*/  ISETP.GT.AND P3, PT, R0.reuse, 0x8, P0 ;  /* 0x000000080000780c */ /* 0x040fe40000764270 */
[----:B------:R-:W-:Y:S01]  /*90e0*/  ISETP.GT.AND P0, PT, R3, 0xa9, PT ;  /* 0x000000a90300780c */ /* 0x000fe20003f04270 */
[----:B------:R-:W-:Y:S01]  /*90f0*/  @P5 STG.E.U16 desc[UR36][R4.64+0x142], R105 ;  /* 0x0001426904005986 */ /* 0x000fe2000c101524 */
[C---:B------:R-:W-:Y:S02]  /*9100*/  ISETP.GT.AND P4, PT, R0.reuse, RZ, P1 ;  /* 0x000000ff0000720c */ /* 0x040fe40000f84270 */
[----:B------:R-:W-:Y:S02]  /*9110*/  F2FP.F16.F32.PACK_AB R106, RZ, R106 ;  /* 0x0000006aff6a723e */ /* 0x000fe400000000ff */
[----:B------:R-:W-:-:S02]  /*9120*/  ISETP.GT.AND P5, PT, R0, RZ, P0 ;  /* 0x000000ff0000720c */ /* 0x000fc400007a4270 */
[----:B------:R-:W-:Y:S01]  /*9130*/  F2FP.F16.F32.PACK_AB R107, RZ, R107 ;  /* 0x0000006bff6b723e */ /* 0x000fe200000000ff */
[----:B------:R-:W-:Y:S01]  /*9140*/  @P2 STG.E.U16 desc[UR36][R6.64+0x140], R106 ;  /* 0x0001406a06002986 */ /* 0x000fe2000c101524 */
[----:B------:R-:W-:Y:S02]  /*9150*/  F2FP.F16.F32.PACK_AB R108, RZ, R108 ;  /* 0x0000006cff6c723e */ /* 0x000fe400000000ff */
[C---:B------:R-:W-:Y:S01]  /*9160*/  ISETP.GT.AND P2, PT, R0.reuse, 0x8, P1 ;  /* 0x000000080000780c */ /* 0x040fe20000f44270 */
[----:B------:R-:W-:Y:S01]  /*9170*/  @P3 STG.E.U16 desc[UR36][R6.64+0x142], R107 ;  /* 0x0001426b06003986 */ /* 0x000fe2000c101524 */
[----:B------:R-:W-:Y:S02]  /*9180*/  ISETP.GT.AND P1, PT, R3, 0xb0, PT ;  /* 0x000000b00300780c */ /* 0x000fe40003f24270 */
[----:B------:R-:W-:Y:S01]  /*9190*/  F2FP.F16.F32.PACK_AB R109, RZ, R109 ;  /* 0x0000006dff6d723e */ /* 0x000fe200000000ff */
[----:B------:R-:W-:Y:S01]  /*91a0*/  @P4 STG.E.U16 desc[UR36][R4.64+0x150], R108 ;  /* 0x0001506c04004986 */ /* 0x000fe2000c101524 */
[----:B------:R-:W-:-:S02]  /*91b0*/  ISETP.GT.AND P3, PT, R0, 0x8, P0 ;  /* 0x000000080000780c */ /* 0x000fc40000764270 */
[----:B------:R-:W-:Y:S01]  /*91c0*/  ISETP.GT.AND P0, PT, R3, 0xb1, PT ;  /* 0x000000b10300780c */ /* 0x000fe20003f04270 */
[----:B------:R-:W-:Y:S01]  /*91d0*/  @P5 STG.E.U16 desc[UR36][R4.64+0x152], R109 ;  /* 0x0001526d04005986 */ /* 0x000fe2000c101524 */
[C---:B------:R-:W-:Y:S02]  /*91e0*/  ISETP.GT.AND P4, PT, R0.reuse, RZ, P1 ;  /* 0x000000ff0000720c */ /* 0x040fe40000f84270 */
[----:B------:R-:W-:Y:S02]  /*91f0*/  F2FP.F16.F32.PACK_AB R110, RZ, R110 ;  /* 0x0000006eff6e723e */ /* 0x000fe400000000ff */
[----:B------:R-:W-:Y:S02]  /*9200*/  ISETP.GT.AND P5, PT, R0, RZ, P0 ;  /* 0x000000ff0000720c */ /* 0x000fe400007a4270 */
[----:B------:R-:W-:Y:S01]  /*9210*/  F2FP.F16.F32.PACK_AB R111, RZ, R111 ;  /* 0x0000006fff6f723e */ /* 0x000fe200000000ff */
[----:B------:R-:W-:Y:S01]  /*9220*/  @P2 STG.E.U16 desc[UR36][R6.64+0x150], R110 ;  /* 0x0001506e06002986 */ /* 0x000fe2000c101524 */
[----:B------:R-:W-:-:S02]  /*9230*/  F2FP.F16.F32.PACK_AB R112, RZ, R112 ;  /* 0x00000070ff70723e */ /* 0x000fc400000000ff */
[C---:B------:R-:W-:Y:S01]  /*9240*/  ISETP.GT.AND P2, PT, R0.reuse, 0x8, P1 ;  /* 0x000000080000780c */ /* 0x040fe20000f44270 */
[----:B------:R-:W-:Y:S01]  /*9250*/  @P3 STG.E.U16 desc[UR36][R6.64+0x152], R111 ;  /* 0x0001526f06003986 */ /* 0x000fe2000c101524 */
[C---:B------:R-:W-:Y:S02]  /*9260*/  ISETP.GT.AND P1, PT, R3.reuse, 0xb8, PT ;  /* 0x000000b80300780c */ /* 0x040fe40003f24270 */
[----:B------:R-:W-:Y:S01]  /*9270*/  F2FP.F16.F32.PACK_AB R113, RZ, R113 ;  /* 0x00000071ff71723e */ /* 0x000fe200000000ff */
[----:B------:R-:W-:Y:S01]  /*9280*/  @P4 STG.E.U16 desc[UR36][R4.64+0x160], R112 ;  /* 0x0001607004004986 */ /* 0x000fe2000c101524 */
[C---:B------:R-:W-:Y:S02]  /*9290*/  ISETP.GT.AND P3, PT, R0.reuse, 0x8, P0 ;  /* 0x000000080000780c */ /* 0x040fe40000764270 */
[----:B------:R-:W-:Y:S01]  /*92a0*/  ISETP.GT.AND P0, PT, R3, 0xb9, PT ;  /* 0x000000b90300780c */ /* 0x000fe20003f04270 */
[----:B------:R-:W-:Y:S01]  /*92b0*/  @P5 STG.E.U16 desc[UR36][R4.64+0x162], R113 ;  /* 0x0001627104005986 */ /* 0x000fe2000c101524 */
[----:B------:R-:W-:-:S02]  /*92c0*/  ISETP.GT.AND P4, PT, R0, RZ, P1 ;  /* 0x000000ff0000720c */ /* 0x000fc40000f84270 */
[----:B------:R-:W-:Y:S02]  /*92d0*/  F2FP.F16.F32.PACK_AB R114, RZ, R114 ;  /* 0x00000072ff72723e */ /* 0x000fe400000000ff */
[C---:B------:R-:W-:Y:S02]  /*92e0*/  ISETP.GT.AND P5, PT, R0.reuse, RZ, P0 ;  /* 0x000000ff0000720c */ /* 0x040fe400007a4270 */
[----:B------:R-:W-:Y:S01]  /*92f0*/  F2FP.F16.F32.PACK_AB R115, RZ, R115 ;  /* 0x00000073ff73723e */ /* 0x000fe200000000ff */
[----:B------:R-:W-:Y:S01]  /*9300*/  @P2 STG.E.U16 desc[UR36][R6.64+0x160], R114 ;  /* 0x0001607206002986 */ /* 0x000fe2000c101524 */
[----:B------:R-:W-:Y:S02]  /*9310*/  F2FP.F16.F32.PACK_AB R116, RZ, R116 ;  /* 0x00000074ff74723e */ /* 0x000fe400000000ff */
        /* <DEDUP_REMOVED lines=65> */
[----:B------:R-:W-:Y:S02]  /*9730*/  ISETP.GT.AND P5, PT, R0, RZ, P0 ;  /* 0x000000ff0000720c */ /* 0x000fe400007a4270 */
[----:B------:R-:W-:Y:S02]  /*9740*/  F2FP.F16.F32.PACK_AB R134, RZ, R134 ;  /* 0x00000086ff86723e */ /* 0x000fe400000000ff */
[----:B------:R-:W-:Y:S02]  /*9750*/  F2FP.F16.F32.PACK_AB R135, RZ, R135 ;  /* 0x00000087ff87723e */ /* 0x000fe400000000ff */
[----:B------:R-:W-:Y:S01]  /*9760*/  F2FP.F16.F32.PACK_AB R136, RZ, R136 ;  /* 0x00000088ff88723e */ /* 0x000fe200000000ff */
[----:B------:R-:W-:Y:S01]  /*9770*/  @P2 STG.E.U16 desc[UR36][R6.64+0x1b0], R134 ;  /* 0x0001b08606002986 */ /* 0x000fe2000c101524 */
[----:B------:R-:W-:-:S02]  /*9780*/  F2FP.F16.F32.PACK_AB R137, RZ, R137 ;  /* 0x00000089ff89723e */ /* 0x000fc400000000ff */
[C---:B------:R-:W-:Y:S01]  /*9790*/  ISETP.GT.AND P1, PT, R0.reuse, 0x8, P1 ;  /* 0x000000080000780c */ /* 0x040fe20000f24270 */
[----:B------:R-:W-:Y:S01]  /*97a0*/  @P3 STG.E.U16 desc[UR36][R6.64+0x1b2], R135 ;  /* 0x0001b28706003986 */ /* 0x000fe2000c101524 */
[C---:B------:R-:W-:Y:S02]  /*97b0*/  ISETP.GT.AND P2, PT, R0.reuse, 0x8, P0 ;  /* 0x000000080000780c */ /* 0x040fe40000744270 */
[C---:B------:R-:W-:Y:S01]  /*97c0*/  ISETP.GT.AND P0, PT, R3.reuse, 0xe9, PT ;  /* 0x000000e90300780c */ /* 0x040fe20003f04270 */
[----:B------:R-:W-:Y:S01]  /*97d0*/  @P4 STG.E.U16 desc[UR36][R4.64+0x1c0], R136 ;  /* 0x0001c08804004986 */ /* 0x000fe2000c101524 */
[----:B------:R-:W-:Y:S02]  /*97e0*/  ISETP.GT.AND P4, PT, R3, 0xe8, PT ;  /* 0x000000e80300780c */ /* 0x000fe40003f84270 */
[----:B------:R-:W-:Y:S01]  /*97f0*/  F2FP.F16.F32.PACK_AB R138, RZ, R138 ;  /* 0x0000008aff8a723e */ /* 0x000fe200000000ff */
[----:B------:R-:W-:Y:S01]  /*9800*/  @P5 STG.E.U16 desc[UR36][R4.64+0x1c2], R137 ;  /* 0x0001c28904005986 */ /* 0x000fe2000c101524 */
[----:B------:R-:W-:-:S02]  /*9810*/  ISETP.GT.AND P5, PT, R0, RZ, P4 ;  /* 0x000000ff0000720c */ /* 0x000fc400027a4270 */
[----:B------:R-:W-:Y:S01]  /*9820*/  F2FP.F16.F32.PACK_AB R139, RZ, R139 ;  /* 0x0000008bff8b723e */ /* 0x000fe200000000ff */
[----:B------:R-:W-:Y:S01]  /*9830*/  @P1 STG.E.U16 desc[UR36][R6.64+0x1c0], R138 ;  /* 0x0001c08a06001986 */ /* 0x000fe2000c101524 */
[----:B------:R-:W-:Y:S02]  /*9840*/  F2FP.F16.F32.PACK_AB R140, RZ, R140 ;  /* 0x0000008cff8c723e */ /* 0x000fe400000000ff */
[C---:B------:R-:W-:Y:S01]  /*9850*/  ISETP.GT.AND P3, PT, R0.reuse, RZ, P0 ;  /* 0x000000ff0000720c */ /* 0x040fe20000764270 */
[----:B------:R-:W-:Y:S01]  /*9860*/  @P2 STG.E.U16 desc[UR36][R6.64+0x1c2], R139 ;  /* 0x0001c28b06002986 */ /* 0x000fe2000c101524 */
[C---:B------:R-:W-:Y:S02]  /*9870*/  ISETP.GT.AND P4, PT, R0.reuse, 0x8, P4 ;  /* 0x000000080000780c */ /* 0x040fe40002784270 */
[----:B------:R-:W-:Y:S02]  /*9880*/  F2FP.F16.F32.PACK_AB R141, RZ, R141 ;  /* 0x0000008dff8d723e */ /* 0x000fe400000000ff */
[----:B------:R-:W-:Y:S01]  /*9890*/  F2FP.F16.F32.PACK_AB R142, RZ, R142 ;  /* 0x0000008eff8e723e */ /* 0x000fe200000000ff */
[----:B------:R-:W-:Y:S01]  /*98a0*/  @P5 STG.E.U16 desc[UR36][R4.64+0x1d0], R140 ;  /* 0x0001d08c04005986 */ /* 0x000fe2000c101524 */
[----:B------:R-:W-:-:S02]  /*98b0*/  ISETP.GT.AND P5, PT, R0, 0x8, P0 ;  /* 0x000000080000780c */ /* 0x000fc400007a4270 */
[----:B------:R-:W-:Y:S02]  /*98c0*/  F2FP.F16.F32.PACK_AB R143, RZ, R143 ;  /* 0x0000008fff8f723e */ /* 0x000fe400000000ff */
[C---:B------:R-:W-:Y:S01]  /*98d0*/  ISETP.GT.AND P0, PT, R3.reuse, 0xf1, PT ;  /* 0x000000f10300780c */ /* 0x040fe20003f04270 */
[----:B------:R-:W-:Y:S01]  /*98e0*/  @P3 STG.E.U16 desc[UR36][R4.64+0x1d2], R141 ;  /* 0x0001d28d04003986 */ /* 0x000fe2000c101524 */
[----:B------:R-:W-:Y:S02]  /*98f0*/  ISETP.GT.AND P3, PT, R3, 0xf0, PT ;  /* 0x000000f00300780c */ /* 0x000fe40003f64270 */
[----:B------:R-:W-:Y:S01]  /*9900*/  F2FP.F16.F32.PACK_AB R144, RZ, R144 ;  /* 0x00000090ff90723e */ /* 0x000fe200000000ff */
[----:B------:R-:W-:Y:S01]  /*9910*/  @P4 STG.E.U16 desc[UR36][R6.64+0x1d0], R142 ;  /* 0x0001d08e06004986 */ /* 0x000fe2000c101524 */
[C---:B------:R-:W-:Y:S02]  /*9920*/  ISETP.GT.AND P4, PT, R0.reuse, RZ, P3 ;  /* 0x000000ff0000720c */ /* 0x040fe40001f84270 */
[----:B------:R-:W-:Y:S01]  /*9930*/  F2FP.F16.F32.PACK_AB R145, RZ, R145 ;  /* 0x00000091ff91723e */ /* 0x000fe200000000ff */
[----:B------:R-:W-:Y:S01]  /*9940*/  @P5 STG.E.U16 desc[UR36][R6.64+0x1d2], R143 ;  /* 0x0001d28f06005986 */ /* 0x000fe2000c101524 */
[----:B------:R-:W-:-:S02]  /*9950*/  ISETP.GT.AND P5, PT, R0, RZ, P0 ;  /* 0x000000ff0000720c */ /* 0x000fc400007a4270 */
[C---:B------:R-:W-:Y:S02]  /*9960*/  ISETP.GT.AND P2, PT, R3.reuse, 0xf8, PT ;  /* 0x000000f80300780c */ /* 0x040fe40003f44270 */
[----:B------:R-:W-:Y:S02]  /*9970*/  ISETP.GT.AND P1, PT, R3, 0xf9, PT ;  /* 0x000000f90300780c */ /* 0x000fe40003f24270 */
[C---:B------:R-:W-:Y:S02]  /*9980*/  ISETP.GT.AND P3, PT, R0.reuse, 0x8, P3 ;  /* 0x000000080000780c */ /* 0x040fe40001f64270 */
[C---:B------:R-:W-:Y:S01]  /*9990*/  ISETP.GT.AND P0, PT, R0.reuse, 0x8, P0 ;  /* 0x000000080000780c */ /* 0x040fe20000704270 */
[----:B------:R-:W-:Y:S01]  /*99a0*/  @P4 STG.E.U16 desc[UR36][R4.64+0x1e0], R144 ;  /* 0x0001e09004004986 */ /* 0x000fe2000c101524 */
[C---:B------:R-:W-:Y:S02]  /*99b0*/  ISETP.GT.AND P4, PT, R0.reuse, RZ, P1 ;  /* 0x000000ff0000720c */ /* 0x040fe40000f84270 */
[----:B------:R-:W-:Y:S01]  /*99c0*/  F2FP.F16.F32.PACK_AB R146, RZ, R146 ;  /* 0x00000092ff92723e */ /* 0x000fe200000000ff */
[----:B------:R-:W-:Y:S01]  /*99d0*/  @P5 STG.E.U16 desc[UR36][R4.64+0x1e2], R145 ;  /* 0x0001e29104005986 */ /* 0x000fe2000c101524 */
[----:B------:R-:W-:-:S02]  /*99e0*/  ISETP.GT.AND P5, PT, R0, RZ, P2 ;  /* 0x000000ff0000720c */ /* 0x000fc400017a4270 */
[C---:B------:R-:W-:Y:S02]  /*99f0*/  ISETP.GT.AND P2, PT, R0.reuse, 0x8, P2 ;  /* 0x000000080000780c */ /* 0x040fe40001744270 */
[----:B------:R-:W-:Y:S01]  /*9a00*/  F2FP.F16.F32.PACK_AB R147, RZ, R147 ;  /* 0x00000093ff93723e */ /* 0x000fe200000000ff */
[----:B------:R-:W-:Y:S01]  /*9a10*/  @P3 STG.E.U16 desc[UR36][R6.64+0x1e0], R146 ;  /* 0x0001e09206003986 */ /* 0x000fe2000c101524 */
[----:B------:R-:W-:Y:S02]  /*9a20*/  ISETP.GT.AND P1, PT, R0, 0x8, P1 ;  /* 0x000000080000780c */ /* 0x000fe40000f24270 */
[----:B------:R-:W-:Y:S01]  /*9a30*/  F2FP.F16.F32.PACK_AB R148, RZ, R148 ;  /* 0x00000094ff94723e */ /* 0x000fe200000000ff */
[----:B------:R-:W-:Y:S01]  /*9a40*/  @P0 STG.E.U16 desc[UR36][R6.64+0x1e2], R147 ;  /* 0x0001e29306000986 */ /* 0x000fe2000c101524 */
[----:B------:R-:W-:Y:S02]  /*9a50*/  F2FP.F16.F32.PACK_AB R149, RZ, R149 ;  /* 0x00000095ff95723e */ /* 0x000fe400000000ff */
[----:B------:R-:W-:Y:S01]  /*9a60*/  F2FP.F16.F32.PACK_AB R150, RZ, R150 ;  /* 0x00000096ff96723e */ /* 0x000fe200000000ff */
[----:B------:R-:W-:Y:S01]  /*9a70*/  @P5 STG.E.U16 desc[UR36][R4.64+0x1f0], R148 ;  /* 0x0001f09404005986 */ /* 0x000fe2000c101524 */
[----:B------:R-:W-:-:S03]  /*9a80*/  F2FP.F16.F32.PACK_AB R151, RZ, R151 ;  /* 0x00000097ff97723e */ /* 0x000fc600000000ff */
[----:B------:R0:W-:Y:S02]  /*9a90*/  @P4 STG.E.U16 desc[UR36][R4.64+0x1f2], R149 ;  /* 0x0001f29504004986 */ /* 0x0001e4000c101524 */
[----:B0-----:R-:W-:Y:S02]  /*9aa0*/  @P2 IMAD.MOV.U32 R4, RZ, RZ, R6 ;  /* 0x000000ffff042224 */ /* 0x001fe400078e0006 */
[----:B------:R-:W-:-:S05]  /*9ab0*/  @P2 IMAD.MOV.U32 R5, RZ, RZ, R7 ;  /* 0x000000ffff052224 */ /* 0x000fca00078e0007 */
[----:B------:R0:W-:Y:S04]  /*9ac0*/  @P2 STG.E.U16 desc[UR36][R4.64+0x1f0], R150 ;  /* 0x0001f09604002986 */ /* 0x0001e8000c101524 */
[----:B------:R0:W-:Y:S02]  /*9ad0*/  @P1 STG.E.U16 desc[UR36][R6.64+0x1f2], R151 ;  /* 0x0001f29706001986 */ /* 0x0001e4000c101524 */
.L_x_289:
[----:B------:R-:W-:Y:S05]  /*9ae0*/  BSYNC B0 ;  /* 0x0000000000007941 */ /* 0x000fea0003800000 */
.L_x_35:
[----:B------:R-:W-:Y:S01]  /*9af0*/  ULDC UR4, c[0x0][0xc] ;  /* 0x0000030000047ab9 */ /* 0x000fe20000000800 */
[----:B------:R-:W-:Y:S01]  /*9b00*/  ULDC UR5, c[0x0][0x10] ;  /* 0x0000040000057ab9 */ /* 0x000fe20000000800 */
[----:B0-----:R-:W0:Y:S01]  /*9b10*/  LDC R3, c[0x0][0x14] ;  /* 0x00000500ff037b82 */ /* 0x001e220000000800 */
[----:B------:R-:W-:Y:S01]  /*9b20*/  UIMAD.WIDE.U32 UR4, UR4, UR5, URZ ;  /* 0x00000005040472a5 */ /* 0x000fe2000f8e003f */
[----:B------:R-:W-:Y:S01]  /*9b30*/  PRMT R0, RZ, 0x7610, R0 ;  /* 0x00007610ff007816 */ /* 0x000fe20000000000 */
[----:B------:R-:W-:Y:S02]  /*9b40*/  IMAD.MOV.U32 R153, RZ, RZ, -0x1 ;  /* 0xffffffffff997424 */ /* 0x000fe400078e00ff */
[----:B------:R-:W-:Y:S02]  /*9b50*/  IMAD.MOV.U32 R23, RZ, RZ, -0x1 ;  /* 0xffffffffff177424 */ /* 0x000fe400078e00ff */
[----:B0-----:R-:W-:-:S04]  /*9b60*/  IMAD.WIDE.U32 R16, R3, UR4, R16 ;  /* 0x0000000403107c25 */ /* 0x001fc8000f8e0010 */
[----:B------:R-:W-:Y:S01]  /*9b70*/  IMAD R3, R3, UR5, RZ ;  /* 0x0000000503037c24 */ /* 0x000fe2000f8e02ff */
[----:B------:R-:W-:Y:S02]  /*9b80*/  ULDC.64 UR4, c[0x0][0x650] ;  /* 0x0001940000047ab9 */ /* 0x000fe40000000a00 */
[----:B------:R-:W-:Y:S01]  /*9b90*/  ISETP.GE.U32.AND P0, PT, R16, UR4, PT ;  /* 0x0000000410007c0c */ /* 0x000fe2000bf06070 */
[----:B------:R-:W-:-:S05]  /*9ba0*/  IMAD.IADD R17, R17, 0x1, R3 ;  /* 0x0000000111117824 */ /* 0x000fca00078e0203 */
[----:B------:R-:W-:-:S13]  /*9bb0*/  ISETP.GE.U32.AND.EX P0, PT, R17, UR5, PT, P0 ;  /* 0x0000000511007c0c */ /* 0x000fda000bf06100 */
[----:B------:R-:W-:Y:S05]  /*9bc0*/  @P0 BRA `(.L_x_290) ;  /* 0x0000000400640947 */ /* 0x000fea0003800000 */
[----:B------:R-:W0:Y:S01]  /*9bd0*/  S2R R12, SR_CTAID.X ;  /* 0x00000000000c7919 */ /* 0x000e220000002500 */
[----:B------:R-:W0:Y:S01]  /*9be0*/  LDC.64 R10, c[0x0][0x628] ;  /* 0x00018a00ff0a7b82 */ /* 0x000e220000000a00 */
[----:B------:R-:W-:Y:S01]  /*9bf0*/  ULDC UR4, c[0x0][0x150] ;  /* 0x0000540000047ab9 */ /* 0x000fe20000000800 */
[----:B-1234-:R-:W-:Y:S01]  /*9c00*/  IMAD.MOV.U32 R8, RZ, RZ, R16 ;  /* 0x000000ffff087224 */ /* 0x01efe200078e0010 */
[----:B-----5:R-:W1:Y:S01]  /*9c10*/  S2R R24, SR_CTAID.Y ;  /* 0x0000000000187919 */ /* 0x020e620000002600 */
[----:B------:R-:W-:-:S04]  /*9c20*/  IMAD.MOV.U32 R9, RZ, RZ, R17 ;  /* 0x000000ffff097224 */ /* 0x000fc800078e0011 */
[----:B------:R-:W2:Y:S08]  /*9c30*/  LDC R21, c[0x0][0x144] ;  /* 0x00005100ff157b82 */ /* 0x000eb00000000800 */
[----:B------:R-:W3:Y:S08]  /*9c40*/  LDC R0, c[0x0][0x630] ;  /* 0x00018c00ff007b82 */ /* 0x000ef00000000800 */
[----:B------:R-:W4:Y:S01]  /*9c50*/  LDC.64 R14, c[0x0][0x620] ;  /* 0x00018800ff0e7b82 */ /* 0x000f220000000a00 */
[----:B0-----:R-:W-:-:S04]  /*9c60*/  ISETP.NE.U32.AND P0, PT, R10, RZ, PT ;  /* 0x000000ff0a00720c */ /* 0x001fc80003f05070 */
[----:B------:R-:W-:Y:S02]  /*9c70*/  ISETP.NE.AND.EX P0, PT, R11, RZ, PT, P0 ;  /* 0x000000ff0b00720c */ /* 0x000fe40003f05300 */
[----:B------:R-:W-:-:S05]  /*9c80*/  I2FP.F32.U32 R3, R12 ;  /* 0x0000000c00037245 */ /* 0x000fca0000201000 */
[----:B------:R-:W-:-:S04]  /*9c90*/  FMUL R3, R3, UR4 ;  /* 0x0000000403037c20 */ /* 0x000fc80008400000 */
[----:B------:R0:W0:Y:S02]  /*9ca0*/  F2I.U32.TRUNC.NTZ R20, R3 ;  /* 0x0000000300147305 */ /* 0x000024000020f000 */
[----:B-123--:R-:W-:Y:S05]  /*9cb0*/  @!P0 BRA `(.L_x_291) ;  /* 0x0000000000288947 */ /* 0x00efea0003800000 */
[----:B0-----:R-:W0:Y:S02]  /*9cc0*/  LDC R3, c[0x0][0x634] ;  /* 0x00018d00ff037b82 */ /* 0x001e240000000800 */
        /* <DEDUP_REMOVED lines=9> */
.L_x_291:
[----:B------:R-:W1:Y:S01]  /*9d60*/  LDC.64 R28, c[0x0][0x640] ;  /* 0x00019000ff1c7b82 */ /* 0x000e620000000a00 */
[-CC-:B------:R-:W-:Y:S01]  /*9d70*/  SHF.R.U64 R23, R8, R0.reuse, R9.reuse ;  /* 0x0000000008177219 */ /* 0x180fe20000001209 */
[----:B0-----:R-:W-:Y:S01]  /*9d80*/  IMAD.MOV R20, RZ, RZ, -R20 ;  /* 0x000000ffff147224 */ /* 0x001fe200078e0a14 */
[----:B------:R-:W-:Y:S01]  /*9d90*/  SHF.R.U32.HI R0, RZ, R0, R9 ;  /* 0x00000000ff007219 */ /* 0x000fe20000011609 */
[----:B------:R-:W-:Y:S01]  /*9da0*/  ULDC UR4, c[0x0][0x154] ;  /* 0x0000550000047ab9 */ /* 0x000fe20000000800 */
[----:B------:R-:W-:Y:S01]  /*9db0*/  IADD3 R3, P0, RZ, -R23, RZ ;  /* 0x80000017ff037210 */ /* 0x000fe20007f1e0ff */
[----:B------:R-:W-:Y:S02]  /*9dc0*/  IMAD R21, R21, R20, R12 ;  /* 0x0000001415157224 */ /* 0x000fe400078e020c */
[----:B------:R-:W0:Y:S01]  /*9dd0*/  LDC R6, c[0x0][0x618] ;  /* 0x00018600ff067b82 */ /* 0x000e220000000800 */
[----:B------:R-:W-:Y:S02]  /*9de0*/  IMAD.MOV.U32 R7, RZ, RZ, 0x1 ;  /* 0x00000001ff077424 */ /* 0x000fe400078e00ff */
[----:B------:R-:W-:-:S04]  /*9df0*/  IMAD.X R5, RZ, RZ, ~R0, P0 ;  /* 0x000000ffff057224 */ /* 0x000fc800000e0e00 */
[-C--:B----4-:R-:W-:Y:S01]  /*9e00*/  IMAD R0, R5, R14.reuse, RZ ;  /* 0x0000000e05007224 */ /* 0x090fe200078e02ff */
[----:B------:R-:W2:Y:S01]  /*9e10*/  LDC R8, c[0x0][0x608] ;  /* 0x00018200ff087b82 */ /* 0x000ea20000000800 */
[----:B------:R-:W-:-:S04]  /*9e20*/  IMAD.WIDE.U32 R4, R3, R14, R16 ;  /* 0x0000000e03047225 */ /* 0x000fc800078e0010 */
[----:B------:R-:W-:Y:S01]  /*9e30*/  IMAD R3, R3, R15, R0 ;  /* 0x0000000f03037224 */ /* 0x000fe200078e0200 */
[----:B------:R-:W-:Y:S02]  /*9e40*/  I2FP.F32.U32 R0, R24 ;  /* 0x0000001800007245 */ /* 0x000fe40000201000 */
[----:B------:R-:W3:Y:S01]  /*9e50*/  LDC R26, c[0x0][0x658] ;  /* 0x00019600ff1a7b82 */ /* 0x000ee20000000800 */
[----:B------:R-:W-:Y:S01]  /*9e60*/  IMAD.IADD R3, R5, 0x1, R3 ;  /* 0x0000000105037824 */ /* 0x000fe200078e0203 */
[----:B-1----:R-:W-:Y:S01]  /*9e70*/  ISETP.NE.U32.AND P0, PT, R28, RZ, PT ;  /* 0x000000ff1c00720c */ /* 0x002fe20003f05070 */
[----:B------:R-:W-:Y:S01]  /*9e80*/  FMUL R0, R0, UR4 ;  /* 0x0000000400007c20 */ /* 0x000fe20008400000 */
[----:B------:R-:W-:Y:S02]  /*9e90*/  IMAD.MOV.U32 R5, RZ, RZ, -0x1 ;  /* 0xffffffffff057424 */ /* 0x000fe400078e00ff */
[----:B------:R-:W-:Y:S01]  /*9ea0*/  ISETP.NE.AND.EX P0, PT, R29, RZ, PT, P0 ;  /* 0x000000ff1d00720c */ /* 0x000fe20003f05300 */
[----:B------:R1:W4:Y:S01]  /*9eb0*/  F2I.U32.TRUNC.NTZ R13, R0 ;  /* 0x00000000000d7305 */ /* 0x000322000020f000 */
[----:B------:R-:W1:Y:S01]  /*9ec0*/  LDC R15, c[0x0][0x148] ;  /* 0x00005200ff0f7b82 */ /* 0x000e620000000800 */
[----:B0-----:R-:W-:-:S02]  /*9ed0*/  SHF.R.U64 R12, R4, R6, R3 ;  /* 0x00000006040c7219 */ /* 0x001fc40000001203 */
[----:B------:R-:W-:-:S05]  /*9ee0*/  SHF.R.U32.HI R3, RZ, R6, R3 ;  /* 0x00000006ff037219 */ /* 0x000fca0000011603 */
[----:B------:R-:W0:Y:S01]  /*9ef0*/  LDC R20, c[0x0][0x600] ;  /* 0x00018000ff147b82 */ /* 0x000e220000000800 */
[-CC-:B--2---:R-:W-:Y:S02]  /*9f00*/  SHF.R.U64 R10, R12, R8.reuse, R3.reuse ;  /* 0x000000080c0a7219 */ /* 0x184fe40000001203 */
[----:B------:R-:W-:-:S05]  /*9f10*/  SHF.R.U32.HI R3, RZ, R8, R3 ;  /* 0x00000008ff037219 */ /* 0x000fca0000011603 */
[----:B------:R-:W2:Y:S01]  /*9f20*/  LDC R27, c[0x0][0x648] ;  /* 0x00019200ff1b7b82 */ /* 0x000ea20000000800 */
[-C--:B---3--:R-:W-:Y:S02]  /*9f30*/  SHF.L.U32 R4, R5, R26.reuse, RZ ;  /* 0x0000001a05047219 */ /* 0x088fe400000006ff */
[--C-:B------:R-:W-:Y:S02]  /*9f40*/  SHF.R.U64 R14, R10, R26, R3.reuse ;  /* 0x0000001a0a0e7219 */ /* 0x100fe40000001203 */
[----:B------:R-:W-:Y:S02]  /*9f50*/  LOP3.LUT R25, RZ, R4, RZ, 0x33, !PT ;  /* 0x00000004ff197212 */ /* 0x000fe400078e33ff */
[-C--:B------:R-:W-:Y:S01]  /*9f60*/  SHF.R.U32.HI R5, RZ, R26.reuse, R3 ;  /* 0x0000001aff057219 */ /* 0x080fe20000011603 */
[----:B------:R-:W3:Y:S01]  /*9f70*/  LDC R30, c[0x0][0x638] ;  /* 0x00018e00ff1e7b82 */ /* 0x000ee20000000800 */
[----:B------:R-:W-:Y:S01]  /*9f80*/  SHF.L.U32 R154, R7, R26, RZ ;  /* 0x0000001a079a7219 */ /* 0x000fe200000006ff */
[----:B------:R-:W-:-:S06]  /*9f90*/  IMAD.MOV.U32 R4, RZ, RZ, R14 ;  /* 0x000000ffff047224 */ /* 0x000fcc00078e000e */
[----:B------:R-:W0:Y:S01]  /*9fa0*/  LDC R31, c[0x0][0x610] ;  /* 0x00018400ff1f7b82 */ /* 0x000e220000000800 */
[----:B----4-:R-:W-:Y:S05]  /*9fb0*/  @!P0 BRA `(.L_x_292) ;  /* 0x0000000000288947 */ /* 0x010fea0003800000 */
        /* <DEDUP_REMOVED lines=10> */
.L_x_292:
[----:B------:R-:W-:Y:S01]  /*a060*/  ISETP.NE.AND P0, PT, R2, 0x1, PT ;  /* 0x000000010200780c */ /* 0x000fe20003f05270 */
[----:B0-----:R-:W-:Y:S01]  /*a070*/  VIADD R7, R20, 0xffffffff ;  /* 0xffffffff14077836 */ /* 0x001fe20000000000 */
[----:B-12---:R-:W-:Y:S01]  /*a080*/  SHF.R.U64 R0, R4, R27, R5 ;  /* 0x0000001b04007219 */ /* 0x006fe20000001205 */
[----:B------:R-:W-:Y:S01]  /*a090*/  IMAD.MOV R13, RZ, RZ, -R13 ;  /* 0x000000ffff0d7224 */ /* 0x000fe200078e0a0d */
[----:B------:R-:W-:Y:S01]  /*a0a0*/  LOP3.LUT R5, R10, R25, RZ, 0xc0, !PT ;  /* 0x000000190a057212 */ /* 0x000fe200078ec0ff */
[----:B------:R-:W-:Y:S02]  /*a0b0*/  IMAD.MOV.U32 R4, RZ, RZ, 0x1 ;  /* 0x00000001ff047424 */ /* 0x000fe400078e00ff */
[----:B------:R-:W-:Y:S02]  /*a0c0*/  IMAD.MOV R3, RZ, RZ, -R0 ;  /* 0x000000ffff037224 */ /* 0x000fe400078e0a00 */
[----:B------:R-:W-:Y:S01]  /*a0d0*/  IMAD R154, R154, R0, R5 ;  /* 0x000000009a9a7224 */ /* 0x000fe200078e0205 */
[----:B------:R-:W-:Y:S01]  /*a0e0*/  LOP3.LUT R5, R12, R7, RZ, 0xc0, !PT ;  /* 0x000000070c057212 */ /* 0x000fe200078ec0ff */
[----:B---3--:R-:W-:-:S02]  /*a0f0*/  IMAD R0, R3, R30, R14 ;  /* 0x0000001e03007224 */ /* 0x008fc400078e020e */
[----:B------:R-:W-:Y:S02]  /*a100*/  @P0 IMAD R21, R15, R13, R24 ;  /* 0x0000000d0f150224 */ /* 0x000fe400078e0218 */
[----:B------:R-:W-:Y:S01]  /*a110*/  IMAD R3, R0, R20, R5 ;  /* 0x0000001400037224 */ /* 0x000fe200078e0205 */
[----:B------:R-:W-:Y:S01]  /*a120*/  PRMT R0, R4, 0x7610, R0 ;  /* 0x0000761004007816 */ /* 0x000fe20000000000 */
[----:B------:R-:W-:-:S05]  /*a130*/  IMAD R154, R154, R31, R21 ;  /* 0x0000001f9a9a7224 */ /* 0x000fca00078e0215 */
[----:B------:R-:W-:Y:S02]  /*a140*/  SEL R153, R3, R154, !P0 ;  /* 0x0000009a03997207 */ /* 0x000fe40004000000 */
[----:B------:R-:W-:-:S07]  /*a150*/  SEL R154, R154, R3, !P0 ;  /* 0x000000039a9a7207 */ /* 0x000fce0004000000 */
.L_x_290:
[----:B------:R-:W-:-:S13]  /*a160*/  LOP3.LUT P0, RZ, R0, 0xff, RZ, 0xc0, !PT ;  /* 0x000000ff00ff7812 */ /* 0x000fda000780c0ff */
[----:B------:R-:W-:Y:S05]  /*a170*/  @P0 BRA `(.L_x_293) ;  /* 0xffffff7000540947 */ /* 0x000fea000383ffff */
[----:B------:R-:W-:Y:S05]  /*a180*/  EXIT ;  /* 0x000000000000794d */ /* 0x000fea0003800000 */
.L_x_8:
[----:B0-----:R-:W-:Y:S01]  /*a190*/  ULDC.64 UR4, c[0x0][0x650] ;  /* 0x0001940000047ab9 */ /* 0x001fe20000000a00 */
        /* <DEDUP_REMOVED lines=25> */
.L_x_295:
[----:B------:R-:W0:Y:S01]  /*a330*/  LDC.64 R28, c[0x0][0x640] ;  /* 0x00019000ff1c7b82 */ /* 0x000e220000000a00 */
[-CC-:B------:R-:W-:Y:S01]  /*a340*/  SHF.R.U64 R22, R12, R6.reuse, R13.reuse ;  /* 0x000000060c167219 */ /* 0x180fe2000000120d */
[----:B------:R-:W-:Y:S01]  /*a350*/  IMAD.MOV.U32 R30, RZ, RZ, 0x1 ;  /* 0x00000001ff1e7424 */ /* 0x000fe200078e00ff */
[----:B------:R-:W-:Y:S02]  /*a360*/  SHF.R.U32.HI R6, RZ, R6, R13 ;  /* 0x00000006ff067219 */ /* 0x000fe4000001160d */
        /* <DEDUP_REMOVED lines=8> */
[----:B------:R-:W-:Y:S01]  /*a3f0*/  IMAD.IADD R9, R9, 0x1, R11 ;  /* 0x0000000109097824 */ /* 0x000fe200078e020b */
[----:B0-----:R-:W-:-:S04]  /*a400*/  ISETP.NE.U32.AND P0, PT, R28, RZ, PT ;  /* 0x000000ff1c00720c */ /* 0x001fc80003f05070 */
[----:B------:R-:W-:Y:S02]  /*a410*/  ISETP.NE.AND.EX P0, PT, R29, RZ, PT, P0 ;  /* 0x000000ff1d00720c */ /* 0x000fe40003f05300 */
[----:B------:R-:W0:Y:S01]  /*a420*/  LDC R20, c[0x0][0x600] ;  /* 0x00018000ff147b82 */ /* 0x000e220000000800 */
[-CC-:B-1----:R-:W-:Y:S01]  /*a430*/  SHF.R.U64 R14, R8, R10.reuse, R9.reuse ;  /* 0x0000000a080e7219 */ /* 0x182fe20000001209 */
[----:B------:R-:W-:Y:S01]  /*a440*/  IMAD.MOV.U32 R8, RZ, RZ, -0x1 ;  /* 0xffffffffff087424 */ /* 0x000fe200078e00ff */
[----:B------:R-:W-:-:S05]  /*a450*/  SHF.R.U32.HI R9, RZ, R10, R9 ;  /* 0x0000000aff097219 */ /* 0x000fca0000011609 */
[----:B------:R-:W1:Y:S01]  /*a460*/  LDC R26, c[0x0][0x648] ;  /* 0x00019200ff1a7b82 */ /* 0x000e620000000800 */
[-CC-:B--2---:R-:W-:Y:S02]  /*a470*/  SHF.R.U64 R21, R14, R12.reuse, R9.reuse ;  /* 0x0000000c0e157219 */ /* 0x184fe40000001209 */
[----:B------:R-:W-:-:S05]  /*a480*/  SHF.R.U32.HI R6, RZ, R12, R9 ;  /* 0x0000000cff067219 */ /* 0x000fca0000011609 */
[----:B------:R-:W2:Y:S01]  /*a490*/  LDC R27, c[0x0][0x638] ;  /* 0x00018e00ff1b7b82 */ /* 0x000ea20000000800 */
[-C--:B---3--:R-:W-:Y:S02]  /*a4a0*/  SHF.L.U32 R8, R8, R25.reuse, RZ ;  /* 0x0000001908087219 */ /* 0x088fe400000006ff */
[-CC-:B------:R-:W-:Y:S02]  /*a4b0*/  SHF.R.U64 R23, R21, R25.reuse, R6.reuse ;  /* 0x0000001915177219 */ /* 0x180fe40000001206 */
[----:B------:R-:W-:Y:S02]  /*a4c0*/  LOP3.LUT R32, RZ, R8, RZ, 0x33, !PT ;  /* 0x00000008ff207212 */ /* 0x000fe400078e33ff */
[----:B------:R-:W-:Y:S01]  /*a4d0*/  SHF.R.U32.HI R9, RZ, R25, R6 ;  /* 0x00000019ff097219 */ /* 0x000fe20000011606 */
[----:B------:R-:W3:Y:S01]  /*a4e0*/  LDC R31, c[0x0][0x610] ;  /* 0x00018400ff1f7b82 */ /* 0x000ee20000000800 */
[----:B------:R-:W-:Y:S01]  /*a4f0*/  IMAD.MOV.U32 R8, RZ, RZ, R23 ;  /* 0x000000ffff087224 */ /* 0x000fe200078e0017 */
[----:B------:R-:W-:Y:S06]  /*a500*/  @!P0 BRA `(.L_x_296) ;  /* 0x0000000000288947 */ /* 0x000fec0003800000 */
        /* <DEDUP_REMOVED lines=10> */
.L_x_296:
[----:B------:R-:W-:Y:S02]  /*a5b0*/  ISETP.NE.AND P0, PT, R2, 0x1, PT ;  /* 0x000000010200780c */ /* 0x000fe40003f05270 */
[----:B-1----:R-:W-:Y:S01]  /*a5c0*/  SHF.R.U64 R6, R8, R26, R9 ;  /* 0x0000001a08067219 */ /* 0x002fe20000001209 */
[----:B0-----:R-:W-:Y:S01]  /*a5d0*/  VIADD R9, R20, 0xffffffff ;  /* 0xffffffff14097836 */ /* 0x001fe20000000000 */
[----:B------:R-:W-:Y:S02]  /*a5e0*/  SHF.L.U32 R30, R30, R25, RZ ;  /* 0x000000191e1e7219 */ /* 0x000fe400000006ff */
[----:B------:R-:W-:Y:S01]  /*a5f0*/  LOP3.LUT R5, R21, R32, RZ, 0xc0, !PT ;  /* 0x0000002015057212 */ /* 0x000fe200078ec0ff */
[----:B------:R-:W-:-:S04]  /*a600*/  IMAD.MOV R8, RZ, RZ, -R6 ;  /* 0x000000ffff087224 */ /* 0x000fc800078e0a06 */
[----:B------:R-:W-:Y:S01]  /*a610*/  IMAD R6, R30, R6, R5 ;  /* 0x000000061e067224 */ /* 0x000fe200078e0205 */
[----:B------:R-:W-:Y:S01]  /*a620*/  LOP3.LUT R5, R14, R9, RZ, 0xc0, !PT ;  /* 0x000000090e057212 */ /* 0x000fe200078ec0ff */
[----:B------:R-:W-:Y:S02]  /*a630*/  @P0 IMAD R3, R7, R24, R4 ;  /* 0x0000001807030224 */ /* 0x000fe400078e0204 */
[----:B--2---:R-:W-:Y:S02]  /*a640*/  IMAD R4, R8, R27, R23 ;  /* 0x0000001b08047224 */ /* 0x004fe400078e0217 */
[----:B---3--:R-:W-:Y:S02]  /*a650*/  IMAD R3, R6, R31, R3 ;  /* 0x0000001f06037224 */ /* 0x008fe400078e0203 */
[----:B------:R-:W-:Y:S02]  /*a660*/  IMAD R4, R4, R20, R5 ;  /* 0x0000001404047224 */ /* 0x000fe400078e0205 */
[----:B------:R-:W-:-:S02]  /*a670*/  IMAD.MOV.U32 R8, RZ, RZ, 0x1 ;  /* 0x00000001ff087424 */ /* 0x000fc400078e00ff */
[----:B------:R-:W-:Y:S01]  /*a680*/  IMAD.MOV.U32 R6, RZ, RZ, R22 ;  /* 0x000000ffff067224 */ /* 0x000fe200078e0016 */
[----:B------:R-:W-:Y:S02]  /*a690*/  SEL R21, R4, R3, !P0 ;  /* 0x0000000304157207 */ /* 0x000fe40004000000 */
[----:B------:R-:W-:-:S07]  /*a6a0*/  SEL R20, R3, R4, !P0 ;  /* 0x0000000403147207 */ /* 0x000fce0004000000 */
.L_x_294:
[----:B------:R-:W-:-:S08]  /*a6b0*/  NOP ;  /* 0x0000000000007918 */ /* 0x000fd00000000000 */
[----:B------:R-:W0:-:S00]  /*a6c0*/  USETMAXREG.DEALLOC.CTAPOOL 0x28 ;  /* 0x00000028000079c8 */ /* 0x000e0000080e0500 */
[----:B0-----:R-:W-:-:S13]  /*a6d0*/  ISETP.NE.AND P0, PT, R0, RZ, PT ;  /* 0x000000ff0000720c */ /* 0x001fda0003f05270 */
[----:B------:R-:W-:Y:S05]  /*a6e0*/  @P0 EXIT ;  /* 0x000000000000094d */ /* 0x000fea0003800000 */
[----:B------:R-:W-:Y:S01]  /*a6f0*/  LOP3.LUT P0, RZ, R8, 0xff, RZ, 0xc0, !PT ;  /* 0x000000ff08ff7812 */ /* 0x000fe2000780c0ff */
[----:B------:R-:W-:Y:S02]  /*a700*/  IMAD.MOV.U32 R0, RZ, RZ, 0x1 ;  /* 0x00000001ff007424 */ /* 0x000fe400078e00ff */
[----:B------:R-:W-:-:S10]  /*a710*/  IMAD.MOV.U32 R3, RZ, RZ, RZ ;  /* 0x000000ffff037224 */ /* 0x000fd400078e00ff */
[----:B------:R-:W-:Y:S05]  /*a720*/  @!P0 BRA `(.L_x_297) ;  /* 0x0000000c00408947 */ /* 0x000fea0003800000 */
[----:B------:R-:W0:Y:S01]  /*a730*/  LDC R0, c[0x0][0x28c] ;  /* 0x0000a300ff007b82 */ /* 0x000e220000000800 */
[----:B------:R-:W1:Y:S01]  /*a740*/  S2R R9, SR_CgaCtaId ;  /* 0x0000000000097919 */ /* 0x000e620000008800 */
[----:B------:R-:W-:Y:S01]  /*a750*/  ULDC UR5, c[0x0][0x600] ;  /* 0x0001800000057ab9 */ /* 0x000fe20000000800 */
[----:B------:R-:W-:Y:S01]  /*a760*/  ULDC UR4, c[0x0][0xc] ;  /* 0x0000030000047ab9 */ /* 0x000fe20000000800 */
[----:B------:R-:W-:Y:S01]  /*a770*/  UIADD3 UR16, UR5, -0x1, URZ ;  /* 0xffffffff05107890 */ /* 0x000fe2000fffe03f */
[----:B------:R-:W-:Y:S01]  /*a780*/  BSSY B0, `(.L_x_297) ;  /* 0x00000ca000007945 */ /* 0x000fe20003800000 */
[----:B------:R-:W-:Y:S01]  /*a790*/  ULDC UR6, c[0x0][0x658] ;  /* 0x0001960000067ab9 */ /* 0x000fe20000000800 */
[----:B------:R-:W-:Y:S01]  /*a7a0*/  ULDC UR5, c[0x0][0x10] ;  /* 0x0000040000057ab9 */ /* 0x000fe20000000800 */
[----:B------:R-:W-:Y:S01]  /*a7b0*/  UMOV UR7, 0xffffffff ;  /* 0xffffffff00077882 */ /* 0x000fe20000000000 */
[----:B------:R-:W-:Y:S01]  /*a7c0*/  UMOV UR8, 0x1 ;  /* 0x0000000100087882 */ /* 0x000fe20000000000 */
[----:B------:R-:W-:Y:S01]  /*a7d0*/  UIMAD.WIDE.U32 UR4, UR4, UR5, URZ ;  /* 0x00000005040472a5 */ /* 0x000fe2000f8e003f */
[----:B------:R-:W-:Y:S01]  /*a7e0*/  IMAD.MOV.U32 R11, RZ, RZ, 0x1 ;  /* 0x00000001ff0b7424 */ /* 0x000fe200078e00ff */
[----:B------:R-:W-:Y:S01]  /*a7f0*/  USHF.L.U32 UR7, UR7, UR6, URZ ;  /* 0x0000000607077299 */ /* 0x000fe2000800063f */
[----:B------:R-:W-:Y:S01]  /*a800*/  LOP3.LUT R8, R19, 0x2, RZ, 0xfc, !PT ;  /* 0x0000000213087812 */ /* 0x000fe200078efcff */
[----:B------:R-:W-:-:S02]  /*a810*/  USHF.L.U32 UR18, UR8, UR6, URZ ;  /* 0x0000000608127299 */ /* 0x000fc4000800063f */
[----:B------:R-:W-:Y:S01]  /*a820*/  ULOP3.LUT UR17, URZ, UR7, URZ, 0x33, !UPT ;  /* 0x000000073f117292 */ /* 0x000fe2000f8e333f */
[----:B------:R-:W-:Y:S01]  /*a830*/  ULDC UR6, c[0x0][0x14] ;  /* 0x0000050000067ab9 */ /* 0x000fe20000000800 */
[----:B------:R-:W-:Y:S01]  /*a840*/  ULDC.64 UR22, c[0x0][0x198] ;  /* 0x0000660000167ab9 */ /* 0x000fe20000000a00 */
[----:B------:R-:W-:Y:S02]  /*a850*/  UIMAD.WIDE.U32 UR20, UR4, UR6, URZ ;  /* 0x00000006041472a5 */ /* 0x000fe4000f8e003f */
[----:B------:R-:W-:Y:S01]  /*a860*/  UIMAD UR13, UR5, UR6, URZ ;  /* 0x00000006050d72a4 */ /* 0x000fe2000f8e023f */
[----:B0-----:R-:W-:-:S03]  /*a870*/  VIADD R0, R0, 0x1f ;  /* 0x0000001f00007836 */ /* 0x001fc60000000000 */
[----:B------:R-:W-:Y:S02]  /*a880*/  UIADD3 UR13, UR21, UR13, URZ ;  /* 0x0000000d150d7290 */ /* 0x000fe4000fffe03f */
[----:B------:R-:W-:-:S04]  /*a890*/  SHF.R.S32.HI R3, RZ, 0x1f, R0 ;  /* 0x0000001fff037819 */ /* 0x000fc80000011400 */
[----:B------:R-:W-:Y:S01]  /*a8a0*/  LEA.HI R10, R3, R0, RZ, 0x5 ;  /* 0x00000000030a7211 */ /* 0x000fe200078f28ff */
[C---:B-1----:R-:W-:Y:S02]  /*a8b0*/  IMAD.SHL.U32 R12, R9.reuse, 0x80, RZ ;  /* 0x00000080090c7824 */ /* 0x042fe400078e00ff */
[----:B------:R-:W-:Y:S01]  /*a8c0*/  IMAD.MOV.U32 R0, RZ, RZ, 0x1 ;  /* 0x00000001ff007424 */ /* 0x000fe200078e00ff */
[----:B------:R-:W-:Y:S01]  /*a8d0*/  SHF.R.S32.HI R10, RZ, 0x5, R10 ;  /* 0x00000005ff0a7819 */ /* 0x000fe2000001140a */
[----:B------:R-:W-:Y:S01]  /*a8e0*/  IMAD.MOV.U32 R3, RZ, RZ, RZ ;  /* 0x000000ffff037224 */ /* 0x000fe200078e00ff */
[----:B------:R-:W-:Y:S01]  /*a8f0*/  LOP3.LUT R12, R12, 0x80, RZ, 0xc0, !PT ;  /* 0x000000800c0c7812 */ /* 0x000fe200078ec0ff */
[----:B------:R-:W-:Y:S02]  /*a900*/  IMAD.SHL.U32 R9, R9, 0x1000, RZ ;  /* 0x0000100009097824 */ /* 0x000fe400078e00ff */
[----:B------:R-:W-:-:S07]  /*a910*/  VIADD R13, R10, 0x1 ;  /* 0x000000010a0d7836 */ /* 0x000fce0000000000 */
.L_x_308:
[----:B------:R-:W-:-:S03]  /*a920*/  UMOV UR4, 0xffffffff ;  /* 0xffffffff00047882 */ /* 0x000fc60000000000 */
[----:B------:R-:W-:Y:S05]  /*a930*/  BRA.DIV UR4, `(.L_x_298) ;  /* 0x0000001204587947 */ /* 0x000fea000b800000 */
[----:B------:R-:W-:-:S13]  /*a940*/  ELECT P6, URZ, PT ;  /* 0x00000000003f782f */ /* 0x000fda00038c0000 */
.L_x_324:
[----:B------:R-:W0:Y:S01]  /*a950*/  LDC R4, c[0x0][0x28c] ;  /* 0x0000a300ff047b82 */ /* 0x000e220000000800 */
[----:B------:R-:W-:Y:S01]  /*a960*/  BSSY B1, `(.L_x_299) ;  /* 0x0000038000017945 */ /* 0x000fe20003800000 */
[----:B0-----:R-:W-:-:S13]  /*a970*/  ISETP.LT.OR P6, PT, R4, 0x1, !P6 ;  /* 0x000000010400780c */ /* 0x001fda00077c1670 */
[----:B------:R-:W-:Y:S05]  /*a980*/  @P6 BRA `(.L_x_300) ;  /* 0x0000000000d46947 */ /* 0x000fea0003800000 */
[----:B------:R-:W-:Y:S02]  /*a990*/  IMAD R21, R21, 0x100, R12 ;  /* 0x0000010015157824 */ /* 0x000fe400078e020c */
[----:B------:R-:W-:Y:S02]  /*a9a0*/  IMAD.SHL.U32 R20, R20, 0x80, RZ ;  /* 0x0000008014147824 */ /* 0x000fe400078e00ff */
[----:B------:R-:W-:Y:S02]  /*a9b0*/  IMAD.MOV.U32 R24, RZ, RZ, RZ ;  /* 0x000000ffff187224 */ /* 0x000fe400078e00ff */
[----:B------:R-:W-:Y:S02]  /*a9c0*/  IMAD.MOV.U32 R4, RZ, RZ, R13 ;  /* 0x000000ffff047224 */ /* 0x000fe400078e000d */
[----:B------:R-:W-:Y:S02]  /*a9d0*/  IMAD.MOV.U32 R5, RZ, RZ, R0 ;  /* 0x000000ffff057224 */ /* 0x000fe400078e0000 */
[----:B------:R-:W-:-:S07]  /*a9e0*/  IMAD.MOV.U32 R7, RZ, RZ, R3 ;  /* 0x000000ffff077224 */ /* 0x000fce00078e0003 */
.L_x_303:
[----:B------:R-:W0:Y:S01]  /*a9f0*/  S2R R15, SR_CgaCtaId ;  /* 0x00000000000f7919 */ /* 0x000e220000008800 */
[----:B------:R-:W-:Y:S02]  /*aa00*/  MOV R14, 0x400 ;  /* 0x00000400000e7802 */ /* 0x000fe40000000f00 */
[----:B------:R-:W-:Y:S02]  /*aa10*/  LOP3.LUT P1, RZ, R18, 0x7f, RZ, 0xc0, !PT ;  /* 0x0000007f12ff7812 */ /* 0x000fe4000782c0ff */
[----:B0-----:R-:W-:Y:S02]  /*aa20*/  LEA R22, R15, R14, 0x18 ;  /* 0x0000000e0f167211 */ /* 0x001fe400078ec0ff */
[----:B------:R-:W-:-:S09]  /*aa30*/  SHF.L.U32 R14, R5, 0x1f, RZ ;  /* 0x0000001f050e7819 */ /* 0x000fd200000006ff */
[----:B------:R-:W0:Y:S01]  /*aa40*/  @!P1 LDC R15, c[0x0][0x500] ;  /* 0x00014000ff0f9b82 */ /* 0x000e220000000800 */
[----:B------:R-:W-:-:S04]  /*aa50*/  IMAD R23, R7, 0x8, R22 ;  /* 0x0000000807177824 */ /* 0x000fc800078e0216 */
[----:B------:R-:W1:Y:S02]  /*aa60*/  SYNCS.PHASECHK.TRANS64.TRYWAIT P0, [R23+URZ+0x48], R14 ;  /* 0x0000480e170075a7 */ /* 0x000e64000800017f */
[----:B-1----:R-:W-:Y:S05]  /*aa70*/  @!P0 BRA `(.L_x_301) ;  /* 0x0000001000288947 */ /* 0x002fea0003800000 */
.L_x_325:
[----:B-1----:R-:W-:Y:S01]  /*aa80*/  PRMT R14, R8, 0x9910, RZ ;  /* 0x00009910080e7816 */ /* 0x002fe200000000ff */
[----:B0-----:R0:W-:Y:S03]  /*aa90*/  @!P1 SYNCS.ARRIVE.TRANS64 RZ, [R23+URZ], R15 ;  /* 0x0000000f17ff99a7 */ /* 0x0011e6000800003f */
[----:B------:R-:W-:-:S13]  /*aaa0*/  ISETP.NE.AND P0, PT, R14, 0x2, PT ;  /* 0x000000020e00780c */ /* 0x000fda0003f05270 */
[----:B0-----:R-:W-:Y:S05]  /*aab0*/  @P0 BRA `(.L_x_302) ;  /* 0x0000000000040947 */ /* 0x001fea0003800000 */
[----:B------:R-:W-:Y:S01]  /*aac0*/  BPT.TRAP 0x1 ;  /* 0x000000040000795c */ /* 0x000fe20000300000 */
.L_x_302:
[----:B------:R-:W-:Y:S01]  /*aad0*/  IMAD.SHL.U32 R14, R7, 0x2000, RZ ;  /* 0x00002000070e7824 */ /* 0x000fe200078e00ff */
[----:B------:R-:W-:Y:S01]  /*aae0*/  R2UR UR9, R23 ;  /* 0x00000000170972ca */ /* 0x000fe200000e0000 */
[----:B------:R-:W-:Y:S01]  /*aaf0*/  VIADD R4, R4, 0xffffffff ;  /* 0xffffffff04047836 */ /* 0x000fe20000000000 */
[----:B------:R-:W-:Y:S01]  /*ab00*/  R2UR UR11, R20 ;  /* 0x00000000140b72ca */ /* 0x000fe200000e0000 */
[----:B------:R-:W-:Y:S01]  /*ab10*/  UIADD3 UR4, UP0, UR22, 0xf0, URZ ;  /* 0x000000f016047890 */ /* 0x000fe2000ff1e03f */
[----:B------:R-:W-:Y:S01]  /*ab20*/  LOP3.LUT R15, R14, 0x1000, R9, 0xf8, !PT ;  /* 0x000010000e0f7812 */ /* 0x000fe200078ef809 */
[----:B------:R-:W-:Y:S01]  /*ab30*/  UIADD3 UR24, UP1, UR22, 0x1f0, URZ ;  /* 0x000001f016187890 */ /* 0x000fe2000ff3e03f */
[----:B------:R-:W-:Y:S01]  /*ab40*/  IADD3 R14, R22, 0x180, R14 ;  /* 0x00000180160e7810 */ /* 0x000fe20007ffe00e */
[----:B------:R-:W-:Y:S01]  /*ab50*/  UIADD3.X UR5, URZ, UR23, URZ, UP0, !UPT ;  /* 0x000000173f057290 */ /* 0x000fe200087fe43f */
[----:B------:R-:W-:Y:S01]  /*ab60*/  R2UR UR10, R24 ;  /* 0x00000000180a72ca */ /* 0x000fe200000e0000 */
[----:B------:R-:W-:Y:S01]  /*ab70*/  IMAD R15, R15, 0x2, R22 ;  /* 0x000000020f0f7824 */ /* 0x000fe200078e0216 */
[----:B------:R-:W-:Y:S01]  /*ab80*/  R2UR UR14, R14 ;  /* 0x000000000e0e72ca */ /* 0x000fe200000e0000 */
[----:B------:R-:W-:Y:S01]  /*ab90*/  VIADD R7, R7, 0x1 ;  /* 0x0000000107077836 */ /* 0x000fe20000000000 */
[----:B------:R-:W-:Y:S01]  /*aba0*/  R2UR UR12, R6 ;  /* 0x00000000060c72ca */ /* 0x000fe200000e0000 */
[----:B------:R-:W-:Y:S01]  /*abb0*/  UIADD3.X UR25, URZ, UR23, URZ, UP1, !UPT ;  /* 0x000000173f197290 */ /* 0x000fe20008ffe43f */
[----:B------:R-:W-:Y:S01]  /*abc0*/  R2UR UR8, R15 ;  /* 0x000000000f0872ca */ /* 0x000fe200000e0000 */
[----:B------:R-:W-:Y:S01]  /*abd0*/  UMOV UR6, 0x0 ;  /* 0x0000000000067882 */ /* 0x000fe20000000000 */
[----:B------:R-:W-:Y:S01]  /*abe0*/  R2UR UR19, R21 ;  /* 0x00000000151372ca */ /* 0x000fe200000e0000 */
[----:B------:R-:W-:Y:S01]  /*abf0*/  UMOV UR7, 0x10000000 ;  /* 0x1000000000077882 */ /* 0x000fe20000000000 */
[----:B------:R-:W-:Y:S01]  /*ac00*/  ISETP.GT.AND P1, PT, R4, 0x1, PT ;  /* 0x000000010400780c */ /* 0x000fe20003f24270 */
[----:B------:R-:W-:Y:S01]  /*ac10*/  UMOV UR26, 0x30000 ;  /* 0x00030000001a7882 */ /* 0x000fe20000000000 */
[----:B------:R-:W-:Y:S01]  /*ac20*/  ISETP.NE.AND P0, PT, R7, 0x9, PT ;  /* 0x000000090700780c */ /* 0x000fe20003f05270 */
[----:B------:R-:W-:-:S03]  /*ac30*/  VIADD R24, R24, 0x20 ;  /* 0x0000002018187836 */ /* 0x000fc60000000000 */
[----:B------:R-:W-:Y:S02]  /*ac40*/  SEL R14, RZ, 0x1, P0 ;  /* 0x00000001ff0e7807 */ /* 0x000fe40000000000 */
[----:B------:R-:W-:Y:S01]  /*ac50*/  SEL R7, R7, RZ, P0 ;  /* 0x000000ff07077207 */ /* 0x000fe20000000000 */
[----:B------:R-:W-:Y:S01]  /*ac60*/  UIADD3 UR15, UR8, 0x12180, URZ ;  /* 0x00012180080f7890 */ /* 0x000fe2000fffe03f */
[----:B------:R-:W-:Y:S02]  /*ac70*/  LOP3.LUT R5, R5, R14, RZ, 0x3c, !PT ;  /* 0x0000000e05057212 */ /* 0x000fe400078e3cff */
[----:B------:R-:W-:Y:S02]  /*ac80*/  UMOV UR8, UR14 ;  /* 0x0000000e00087c82 */ /* 0x000fe40008000000 */
[----:B------:R0:W-:Y:S02]  /*ac90*/  UTMALDG.3D [UR8], [UR4], desc[UR6] ;  /* 0x00000608040075b4 */ /* 0x0001e40008011000 */
[----:B0-----:R-:W-:Y:S01]  /*aca0*/  UMOV UR8, UR15 ;  /* 0x0000000f00087c82 */ /* 0x001fe20008000000 */
[----:B------:R-:W-:-:S02]  /*acb0*/  UMOV UR11, UR19 ;  /* 0x00000013000b7c82 */ /* 0x000fc40008000000 */
[----:B------:R0:W-:Y:S02]  /*acc0*/  UTMALDG.3D.MULTICAST [UR8], [UR24], UR26, desc[UR6] ;  /* 0x00000608180073b4 */ /* 0x0001e4000801181a */
[----:B0-----:R-:W-:Y:S05]  /*acd0*/  @P1 BRA `(.L_x_303) ;  /* 0xfffffffc00441947 */ /* 0x001fea000383ffff */
.L_x_300:
[----:B------:R-:W-:Y:S05]  /*ace0*/  BSYNC B1 ;  /* 0x0000000000017941 */ /* 0x000fea0003800000 */
.L_x_299:
[----:B------:R-:W-:Y:S01]  /*acf0*/  LOP3.LUT P1, RZ, R11, 0xff, RZ, 0xc0, !PT ;  /* 0x000000ff0bff7812 */ /* 0x000fe2000782c0ff */
[C---:B------:R-:W-:Y:S01]  /*ad00*/  IMAD.IADD R6, R10.reuse, 0x1, R3 ;  /* 0x000000010a067824 */ /* 0x040fe200078e0203 */
[----:B------:R-:W-:Y:S01]  /*ad10*/  ULDC.64 UR4, c[0x0][0x650] ;  /* 0x0001940000047ab9 */ /* 0x000fe20000000a00 */
[----:B------:R-:W-:Y:S01]  /*ad20*/  ISETP.GE.U32.AND P2, PT, R10, 0x9, PT ;  /* 0x000000090a00780c */ /* 0x000fe20003f46070 */
[----:B------:R-:W-:Y:S01]  /*ad30*/  BSSY B1, `(.L_x_304) ;  /* 0x000006c000017945 */ /* 0x000fe20003800000 */
[----:B------:R-:W-:Y:S01]  /*ad40*/  IMAD.MOV.U32 R20, RZ, RZ, -0x1 ;  /* 0xffffffffff147424 */ /* 0x000fe200078e00ff */
[----:B------:R-:W-:Y:S01]  /*ad50*/  ISETP.GT.U32.AND P0, PT, R6, 0x8, PT ;  /* 0x000000080600780c */ /* 0x000fe20003f04070 */
[----:B------:R-:W-:Y:S01]  /*ad60*/  IMAD.MOV.U32 R21, RZ, RZ, -0x1 ;  /* 0xffffffffff157424 */ /* 0x000fe200078e00ff */
[----:B------:R-:W-:Y:S02]  /*ad70*/  PRMT R11, RZ, 0x7610, R11 ;  /* 0x00007610ff0b7816 */ /* 0x000fe4000000000b */
[----:B------:R-:W-:-:S03]  /*ad80*/  ISETP.LT.U32.AND P0, PT, R10, 0x9, P0 ;  /* 0x000000090a00780c */ /* 0x000fc60000701070 */
[----:B------:R-:W0:Y:S01]  /*ad90*/  @P1 S2R R5, SR_CgaCtaId ;  /* 0x0000000000051919 */ /* 0x000e220000008800 */
[----:B------:R-:W-:-:S04]  /*ada0*/  @P1 MOV R4, 0x400 ;  /* 0x0000040000041802 */ /* 0x000fc80000000f00 */
[----:B0-----:R-:W-:Y:S01]  /*adb0*/  @P1 LEA R3, R5, R4, 0x18 ;  /* 0x0000000405031211 */ /* 0x001fe200078ec0ff */
[----:B------:R-:W-:-:S03]  /*adc0*/  IMAD.WIDE.U32 R4, R6, 0x38e38e39, RZ ;  /* 0x38e38e3906047825 */ /* 0x000fc600078e00ff */
[----:B------:R0:W-:Y:S01]  /*add0*/  @P1 SYNCS.ARRIVE.TRANS64.A1T0 RZ, [R3+URZ+0xa8], RZ ;  /* 0x0000a8ff03ff19a7 */ /* 0x0001e2000810003f */
[----:B------:R-:W-:Y:S02]  /*ade0*/  IADD3 R16, P1, R16, UR20, RZ ;  /* 0x0000001410107c10 */ /* 0x000fe4000ff3e0ff */
[----:B------:R-:W-:Y:S02]  /*adf0*/  SHF.R.U32.HI R5, RZ, 0x1, R5 ;  /* 0x00000001ff057819 */ /* 0x000fe40000011605 */
[----:B------:R-:W-:Y:S02]  /*ae00*/  IADD3.X R17, R17, UR13, RZ, P1, !PT ;  /* 0x0000000d11117c10 */ /* 0x000fe40008ffe4ff */
[----:B------:R-:W-:Y:S02]  /*ae10*/  PRMT R4, RZ, 0x7610, R4 ;  /* 0x00007610ff047816 */ /* 0x000fe40000000004 */
[----:B0-----:R-:W-:Y:S02]  /*ae20*/  SEL R3, RZ, 0x1, !P0 ;  /* 0x00000001ff037807 */ /* 0x001fe40004000000 */
[----:B------:R-:W-:-:S02]  /*ae30*/  ISETP.GE.U32.AND P0, PT, R16, UR4, PT ;  /* 0x0000000410007c0c */ /* 0x000fc4000bf06070 */
[----:B------:R-:W-:Y:S01]  /*ae40*/  LOP3.LUT R0, R0, R3, RZ, 0x3c, !PT ;  /* 0x0000000300007212 */ /* 0x000fe200078e3cff */
[----:B------:R-:W-:Y:S01]  /*ae50*/  IMAD R3, R5, -0x9, R6 ;  /* 0xfffffff705037824 */ /* 0x000fe200078e0206 */
[----:B------:R-:W-:Y:S01]  /*ae60*/  ISETP.GE.U32.AND.EX P0, PT, R17, UR5, PT, P0 ;  /* 0x0000000511007c0c */ /* 0x000fe2000bf06100 */
[----:B------:R-:W-:Y:S01]  /*ae70*/  IMAD.MOV.U32 R6, RZ, RZ, -0x1 ;  /* 0xffffffffff067424 */ /* 0x000fe200078e00ff */
[----:B------:R-:W-:-:S11]  /*ae80*/  @P2 LOP3.LUT R0, R0, 0x1, R5, 0x78, !PT ;  /* 0x0000000100002812 */ /* 0x000fd600078e7805 */
[----:B------:R-:W-:Y:S05]  /*ae90*/  @P0 BRA `(.L_x_305) ;  /* 0x0000000400540947 */ /* 0x000fea0003800000 */
[----:B------:R-:W0:Y:S01]  /*aea0*/  S2R R15, SR_CTAID.X ;  /* 0x00000000000f7919 */ /* 0x000e220000002500 */
[----:B------:R-:W-:Y:S01]  /*aeb0*/  ULDC.64 UR4, c[0x0][0x628] ;  /* 0x00018a0000047ab9 */ /* 0x000fe20000000a00 */
[----:B------:R-:W-:Y:S01]  /*aec0*/  ULDC UR7, c[0x0][0x630] ;  /* 0x00018c0000077ab9 */ /* 0x000fe20000000800 */
[----:B------:R-:W-:Y:S01]  /*aed0*/  ISETP.NE.U32.AND P0, PT, RZ, UR4, PT ;  /* 0x00000004ff007c0c */ /* 0x000fe2000bf05070 */
[----:B------:R-:W1:Y:S01]  /*aee0*/  S2R R20, SR_CTAID.Y ;  /* 0x0000000000147919 */ /* 0x000e620000002600 */
[----:B------:R-:W-:Y:S01]  /*aef0*/  ULDC UR8, c[0x0][0x150] ;  /* 0x0000540000087ab9 */ /* 0x000fe20000000800 */
[----:B------:R-:W-:Y:S01]  /*af00*/  IMAD.MOV.U32 R4, RZ, RZ, R16 ;  /* 0x000000ffff047224 */ /* 0x000fe200078e0010 */
[----:B------:R-:W-:Y:S01]  /*af10*/  ISETP.NE.AND.EX P0, PT, RZ, UR5, PT, P0 ;  /* 0x00000005ff007c0c */ /* 0x000fe2000bf05300 */
[----:B------:R-:W-:Y:S01]  /*af20*/  IMAD.MOV.U32 R5, RZ, RZ, R17 ;  /* 0x000000ffff057224 */ /* 0x000fe200078e0011 */
[----:B0-----:R-:W-:-:S11]  /*af30*/  I2FP.F32.U32 R22, R15 ;  /* 0x0000000f00167245 */ /* 0x001fd60000201000 */
[----:B------:R-:W-:Y:S05]  /*af40*/  @!P0 BRA `(.L_x_306) ;  /* 0x0000000000288947 */ /* 0x000fea0003800000 */
[----:B------:R-:W-:Y:S02]  /*af50*/  ULDC UR6, c[0x0][0x634] ;  /* 0x00018d0000067ab9 */ /* 0x000fe40000000800 */
[----:B------:R-:W-:-:S05]  /*af60*/  IADD3 R5, P0, R16, UR6, RZ ;  /* 0x0000000610057c10 */ /* 0x000fca000ff1e0ff */
[----:B------:R-:W-:-:S04]  /*af70*/  IMAD.X R21, RZ, RZ, R17, P0 ;  /* 0x000000ffff157224 */ /* 0x000fc800000e0611 */
[----:B------:R-:W-:-:S04]  /*af80*/  IMAD.WIDE.U32 R6, R21, UR4, RZ ;  /* 0x0000000415067c25 */ /* 0x000fc8000f8e00ff */
[----:B------:R-:W-:-:S04]  /*af90*/  IMAD.WIDE.U32 R6, P0, R5, UR5, R6 ;  /* 0x0000000505067c25 */ /* 0x000fc8000f800006 */
[----:B------:R-:W-:-:S04]  /*afa0*/  IMAD.WIDE.U32 R4, R5, UR4, RZ ;  /* 0x0000000405047c25 */ /* 0x000fc8000f8e00ff */
[----:B------:R-:W-:Y:S01]  /*afb0*/  IMAD.MOV.U32 R4, RZ, RZ, R7 ;  /* 0x000000ffff047224 */ /* 0x000fe200078e0007 */
[----:B------:R-:W-:Y:S01]  /*afc0*/  IADD3 RZ, P1, R5, R6, RZ ;  /* 0x0000000605ff7210 */ /* 0x000fe20007f3e0ff */
[----:B------:R-:W-:-:S04]  /*afd0*/  IMAD.X R5, RZ, RZ, RZ, P0 ;  /* 0x000000ffff057224 */ /* 0x000fc800000e06ff */
[----:B------:R-:W-:-:S08]  /*afe0*/  IMAD.WIDE.U32.X R4, R21, UR5, R4, P1 ;  /* 0x0000000515047c25 */ /* 0x000fd000088e0404 */
.L_x_306:
[--C-:B------:R-:W-:Y:S01]  /*aff0*/  SHF.R.U64 R14, R4, UR7, R5.reuse ;  /* 0x00000007040e7c19 */ /* 0x100fe20008001205 */
[----:B------:R-:W-:Y:S01]  /*b000*/  FMUL R22, R22, UR8 ;  /* 0x0000000816167c20 */ /* 0x000fe20008400000 */
[----:B------:R-:W-:Y:S01]  /*b010*/  SHF.R.U32.HI R4, RZ, UR7, R5 ;  /* 0x00000007ff047c19 */ /* 0x000fe20008011605 */
[----:B------:R-:W0:Y:S01]  /*b020*/  LDC R6, c[0x0][0x144] ;  /* 0x00005100ff067b82 */ /* 0x000e220000000800 */
[----:B------:R-:W-:Y:S01]  /*b030*/  IADD3 R5, P0, RZ, -R14, RZ ;  /* 0x8000000eff057210 */ /* 0x000fe20007f1e0ff */
[----:B------:R-:W-:Y:S01]  /*b040*/  ULDC UR6, c[0x0][0x154] ;  /* 0x0000550000067ab9 */ /* 0x000fe20000000800 */
[----:B-1----:R-:W-:Y:S01]  /*b050*/  I2FP.F32.U32 R7, R20 ;  /* 0x0000001400077245 */ /* 0x002fe20000201000 */
[----:B------:R-:W1:Y:S01]  /*b060*/  F2I.U32.TRUNC.NTZ R22, R22 ;  /* 0x0000001600167305 */ /* 0x000e62000020f000 */
[----:B------:R-:W-:Y:S01]  /*b070*/  ULDC.64 UR4, c[0x0][0x620] ;  /* 0x0001880000047ab9 */ /* 0x000fe20000000a00 */
[----:B------:R-:W-:Y:S01]  /*b080*/  IMAD.X R4, RZ, RZ, ~R4, P0 ;  /* 0x000000ffff047224 */ /* 0x000fe200000e0e04 */
[----:B------:R-:W-:Y:S01]  /*b090*/  ISETP.NE.AND P2, PT, R2, 0x1, PT ;  /* 0x000000010200780c */ /* 0x000fe20003f45270 */
[----:B------:R-:W-:Y:S01]  /*b0a0*/  FMUL R23, R7, UR6 ;  /* 0x0000000607177c20 */ /* 0x000fe20008400000 */
[----:B------:R-:W2:Y:S01]  /*b0b0*/  LDC R25, c[0x0][0x148] ;  /* 0x00005200ff197b82 */ /* 0x000ea20000000800 */
[----:B------:R-:W-:Y:S01]  /*b0c0*/  IMAD R4, R4, UR4, RZ ;  /* 0x0000000404047c24 */ /* 0x000fe2000f8e02ff */
[----:B------:R-:W-:-:S02]  /*b0d0*/  ULDC.64 UR6, c[0x0][0x640] ;  /* 0x0001900000067ab9 */ /* 0x000fc40000000a00 */
[----:B------:R-:W-:Y:S01]  /*b0e0*/  ISETP.NE.U32.AND P0, PT, RZ, UR6, PT ;  /* 0x00000006ff007c0c */ /* 0x000fe2000bf05070 */
[----:B------:R-:W3:Y:S01]  /*b0f0*/  F2I.U32.TRUNC.NTZ R23, R23 ;  /* 0x0000001700177305 */ /* 0x000ee2000020f000 */
[C---:B------:R-:W-:Y:S02]  /*b100*/  IMAD R7, R5.reuse, UR5, R4 ;  /* 0x0000000505077c24 */ /* 0x040fe4000f8e0204 */
[----:B------:R-:W-:Y:S01]  /*b110*/  IMAD.WIDE.U32 R4, R5, UR4, R16 ;  /* 0x0000000405047c25 */ /* 0x000fe2000f8e0010 */
[----:B------:R-:W-:Y:S01]  /*b120*/  ULDC UR4, c[0x0][0x618] ;  /* 0x0001860000047ab9 */ /* 0x000fe20000000800 */
[----:B------:R-:W-:Y:S02]  /*b130*/  ISETP.NE.AND.EX P0, PT, RZ, UR7, PT, P0 ;  /* 0x00000007ff007c0c */ /* 0x000fe4000bf05300 */
[----:B------:R-:W-:Y:S02]  /*b140*/  IMAD.IADD R5, R5, 0x1, R7 ;  /* 0x0000000105057824 */ /* 0x000fe400078e0207 */
[----:B-1----:R-:W-:-:S03]  /*b150*/  IMAD.MOV R22, RZ, RZ, -R22 ;  /* 0x000000ffff167224 */ /* 0x002fc600078e0a16 */
[----:B------:R-:W-:Y:S01]  /*b160*/  SHF.R.U64 R21, R4, UR4, R5 ;  /* 0x0000000404157c19 */ /* 0x000fe20008001205 */
[----:B0-----:R-:W-:Y:S01]  /*b170*/  IMAD R15, R6, R22, R15 ;  /* 0x00000016060f7224 */ /* 0x001fe200078e020f */
[----:B------:R-:W-:Y:S01]  /*b180*/  SHF.R.U32.HI R4, RZ, UR4, R5 ;  /* 0x00000004ff047c19 */ /* 0x000fe20008011605 */
[----:B------:R-:W-:Y:S01]  /*b190*/  ULDC UR4, c[0x0][0x608] ;  /* 0x0001820000047ab9 */ /* 0x000fe20000000800 */
[----:B---3--:R-:W-:Y:S02]  /*b1a0*/  IMAD.MOV R6, RZ, RZ, -R23 ;  /* 0x000000ffff067224 */ /* 0x008fe400078e0a17 */
[--C-:B------:R-:W-:Y:S02]  /*b1b0*/  SHF.R.U64 R22, R21, UR4, R4.reuse ;  /* 0x0000000415167c19 */ /* 0x100fe40008001204 */
[----:B------:R-:W-:Y:S01]  /*b1c0*/  SHF.R.U32.HI R5, RZ, UR4, R4 ;  /* 0x00000004ff057c19 */ /* 0x000fe20008011604 */
[----:B------:R-:W-:Y:S01]  /*b1d0*/  ULDC UR4, c[0x0][0x658] ;  /* 0x0001960000047ab9 */ /* 0x000fe20000000800 */
[----:B--2---:R-:W-:-:S02]  /*b1e0*/  @P2 IMAD R15, R25, R6, R20 ;  /* 0x00000006190f2224 */ /* 0x004fc400078e0214 */
[--C-:B------:R-:W-:Y:S02]  /*b1f0*/  SHF.R.U64 R20, R22, UR4, R5.reuse ;  /* 0x0000000416147c19 */ /* 0x100fe40008001205 */
[----:B------:R-:W-:-:S03]  /*b200*/  SHF.R.U32.HI R23, RZ, UR4, R5 ;  /* 0x00000004ff177c19 */ /* 0x000fc60008011605 */
[----:B------:R-:W-:Y:S02]  /*b210*/  IMAD.MOV.U32 R6, RZ, RZ, R20 ;  /* 0x000000ffff067224 */ /* 0x000fe400078e0014 */
[----:B------:R-:W-:Y:S01]  /*b220*/  IMAD.MOV.U32 R5, RZ, RZ, R23 ;  /* 0x000000ffff057224 */ /* 0x000fe200078e0017 */
[----:B------:R-:W-:Y:S06]  /*b230*/  @!P0 BRA `(.L_x_307) ;  /* 0x00000000002c8947 */ /* 0x000fec0003800000 */
        /* <DEDUP_REMOVED lines=9> */
[----:B------:R-:W-:-:S04]  /*b2d0*/  IMAD.WIDE.U32.X R4, R23, UR7, R4, P1 ;  /* 0x0000000717047c25 */ /* 0x000fc800088e0404 */
[----:B------:R-:W-:-:S07]  /*b2e0*/  IMAD.MOV.U32 R6, RZ, RZ, R4 ;  /* 0x000000ffff067224 */ /* 0x000fce00078e0004 */
.L_x_307:
[----:B------:R-:W-:Y:S01]  /*b2f0*/  ULDC UR4, c[0x0][0x648] ;  /* 0x0001920000047ab9 */ /* 0x000fe20000000800 */
[----:B------:R-:W-:Y:S01]  /*b300*/  LOP3.LUT R4, R22, UR17, RZ, 0xc0, !PT ;  /* 0x0000001116047c12 */ /* 0x000fe2000f8ec0ff */
[----:B------:R-:W-:Y:S01]  /*b310*/  ULDC UR5, c[0x0][0x610] ;  /* 0x0001840000057ab9 */ /* 0x000fe20000000800 */
[----:B------:R-:W-:Y:S01]  /*b320*/  SHF.R.U64 R5, R6, UR4, R5 ;  /* 0x0000000406057c19 */ /* 0x000fe20008001205 */
[----:B------:R-:W-:Y:S01]  /*b330*/  ULDC UR4, c[0x0][0x638] ;  /* 0x00018e0000047ab9 */ /* 0x000fe20000000800 */
[----:B------:R-:W-:Y:S01]  /*b340*/  LOP3.LUT R21, R21, UR16, RZ, 0xc0, !PT ;  /* 0x0000001015157c12 */ /* 0x000fe2000f8ec0ff */
[----:B------:R-:W-:Y:S02]  /*b350*/  IMAD.MOV.U32 R6, RZ, RZ, R14 ;  /* 0x000000ffff067224 */ /* 0x000fe400078e000e */
[----:B------:R-:W-:Y:S02]  /*b360*/  IMAD.MOV R7, RZ, RZ, -R5 ;  /* 0x000000ffff077224 */ /* 0x000fe400078e0a05 */
[----:B------:R-:W-:-:S02]  /*b370*/  IMAD R4, R5, UR18, R4 ;  /* 0x0000001205047c24 */ /* 0x000fc4000f8e0204 */
[----:B------:R-:W-:Y:S01]  /*b380*/  IMAD R20, R7, UR4, R20 ;  /* 0x0000000407147c24 */ /* 0x000fe2000f8e0214 */
[----:B------:R-:W-:Y:S01]  /*b390*/  ULDC UR4, c[0x0][0x600] ;  /* 0x0001800000047ab9 */ /* 0x000fe20000000800 */
[----:B------:R-:W-:Y:S02]  /*b3a0*/  IMAD R15, R4, UR5, R15 ;  /* 0x00000005040f7c24 */ /* 0x000fe4000f8e020f */
[----:B------:R-:W-:Y:S02]  /*b3b0*/  IMAD R20, R20, UR4, R21 ;  /* 0x0000000414147c24 */ /* 0x000fe4000f8e0215 */
[----:B------:R-:W-:-:S03]  /*b3c0*/  IMAD.MOV.U32 R4, RZ, RZ, 0x1 ;  /* 0x00000001ff047424 */ /* 0x000fc600078e00ff */
[----:B------:R-:W-:Y:S02]  /*b3d0*/  SEL R21, R20, R15, !P2 ;  /* 0x0000000f14157207 */ /* 0x000fe40005000000 */
[----:B------:R-:W-:-:S07]  /*b3e0*/  SEL R20, R15, R20, !P2 ;  /* 0x000000140f147207 */ /* 0x000fce0005000000 */
.L_x_305:
[----:B------:R-:W-:Y:S05]  /*b3f0*/  BSYNC B1 ;  /* 0x0000000000017941 */ /* 0x000fea0003800000 */
.L_x_304:
[----:B------:R-:W-:-:S13]  /*b400*/  LOP3.LUT P0, RZ, R4, 0xff, RZ, 0xc0, !PT ;  /* 0x000000ff04ff7812 */ /* 0x000fda000780c0ff */
[----:B------:R-:W-:Y:S05]  /*b410*/  @P0 BRA `(.L_x_308) ;  /* 0xfffffff400400947 */ /* 0x000fea000383ffff */
[----:B------:R-:W-:Y:S05]  /*b420*/  BSYNC B0 ;  /* 0x0000000000007941 */ /* 0x000fea0003800000 */
.L_x_297:
[----:B------:R-:W-:-:S03]  /*b430*/  UMOV UR4, 0xffffffff ;  /* 0xffffffff00047882 */ /* 0x000fc60000000000 */
[----:B------:R-:W-:Y:S05]  /*b440*/  BRA.DIV UR4, `(.L_x_309) ;  /* 0x0000000604c87947 */ /* 0x000fea000b800000 */
[----:B------:R-:W-:-:S13]  /*b450*/  ELECT P6, URZ, PT ;  /* 0x00000000003f782f */ /* 0x000fda00038c0000 */
.L_x_328:
[----:B------:R-:W-:Y:S04]  /*b460*/  BSSY B0, `(.L_x_310) ;  /* 0x0000058000007945 */ /* 0x000fe80003800000 */
[----:B------:R-:W-:Y:S05]  /*b470*/  @!P6 BRA `(.L_x_311) ;  /* 0x000000040058e947 */ /* 0x000fea0003800000 */
[----:B------:R-:W-:-:S04]  /*b480*/  LOP3.LUT R19, R19, 0x2, RZ, 0xfc, !PT ;  /* 0x0000000213137812 */ /* 0x000fc800078efcff */
[----:B------:R-:W-:-:S13]  /*b490*/  ISETP.NE.AND P0, PT, R19, 0x3, PT ;  /* 0x000000031300780c */ /* 0x000fda0003f05270 */
[----:B------:R-:W-:Y:S05]  /*b4a0*/  @!P0 BRA `(.L_x_312) ;  /* 0x0000000000048947 */ /* 0x000fea0003800000 */
[----:B------:R-:W-:Y:S01]  /*b4b0*/  BPT.TRAP 0x1 ;  /* 0x000000040000795c */ /* 0x000fe20000300000 */
.L_x_312:
[----:B------:R-:W0:Y:S01]  /*b4c0*/  S2R R5, SR_CgaCtaId ;  /* 0x0000000000057919 */ /* 0x000e220000008800 */
[----:B------:R-:W-:Y:S02]  /*b4d0*/  MOV R2, 0x400 ;  /* 0x0000040000027802 */ /* 0x000fe40000000f00 */
[----:B------:R-:W-:Y:S02]  /*b4e0*/  SHF.L.U32 R4, R0, 0x1f, RZ ;  /* 0x0000001f00047819 */ /* 0x000fe400000006ff */
[----:B0-----:R-:W-:-:S05]  /*b4f0*/  LEA R2, R5, R2, 0x18 ;  /* 0x0000000205027211 */ /* 0x001fca00078ec0ff */
[----:B------:R-:W-:-:S04]  /*b500*/  VIADD R2, R2, 0x48 ;  /* 0x0000004802027836 */ /* 0x000fc80000000000 */
[C---:B------:R-:W-:Y:S02]  /*b510*/  IMAD R7, R3.reuse, 0x8, R2 ;  /* 0x0000000803077824 */ /* 0x040fe400078e0202 */
[----:B------:R-:W-:Y:S02]  /*b520*/  VIADD R3, R3, 0x1 ;  /* 0x0000000103037836 */ /* 0x000fe40000000000 */
[----:B------:R-:W0:Y:S03]  /*b530*/  SYNCS.PHASECHK.TRANS64.TRYWAIT P0, [R7+URZ], R4 ;  /* 0x00000004070075a7 */ /* 0x000e26000800017f */
[----:B------:R-:W-:-:S04]  /*b540*/  ISETP.NE.AND P1, PT, R3, 0x9, PT ;  /* 0x000000090300780c */ /* 0x000fc80003f25270 */
[----:B------:R-:W-:Y:S02]  /*b550*/  SEL R5, RZ, 0x1, P1 ;  /* 0x00000001ff057807 */ /* 0x000fe40000800000 */
[----:B------:R-:W-:Y:S02]  /*b560*/  SEL R3, R3, RZ, P1 ;  /* 0x000000ff03037207 */ /* 0x000fe40000800000 */
[----:B------:R-:W-:-:S03]  /*b570*/  LOP3.LUT R6, R0, R5, RZ, 0x3c, !PT ;  /* 0x0000000500067212 */ /* 0x000fc600078e3cff */
[----:B------:R-:W-:Y:S01]  /*b580*/  IMAD R8, R3, 0x8, R2 ;  /* 0x0000000803087824 */ /* 0x000fe200078e0202 */
[----:B------:R-:W-:Y:S01]  /*b590*/  SHF.L.U32 R5, R6, 0x1f, RZ ;  /* 0x0000001f06057819 */ /* 0x000fe200000006ff */
[----:B0-----:R-:W-:Y:S06]  /*b5a0*/  @!P0 BRA `(.L_x_313) ;  /* 0x0000000400908947 */ /* 0x001fec0003800000 */
.L_x_329:
[----:B------:R-:W1:Y:S01]  /*b5b0*/  SYNCS.PHASECHK.TRANS64.TRYWAIT P0, [R8+URZ], R5 ;  /* 0x00000005080075a7 */ /* 0x000e62000800017f */
[----:B------:R-:W-:-:S05]  /*b5c0*/  VIADD R0, R3, 0x1 ;  /* 0x0000000103007836 */ /* 0x000fca0000000000 */
[----:B------:R-:W-:-:S04]  /*b5d0*/  ISETP.NE.AND P1, PT, R0, 0x9, PT ;  /* 0x000000090000780c */ /* 0x000fc80003f25270 */
[----:B------:R-:W-:Y:S02]  /*b5e0*/  SEL R3, RZ, 0x1, P1 ;  /* 0x00000001ff037807 */ /* 0x000fe40000800000 */
[----:B0-----:R-:W-:Y:S02]  /*b5f0*/  SEL R7, R0, RZ, P1 ;  /* 0x000000ff00077207 */ /* 0x001fe40000800000 */
[----:B------:R-:W-:-:S03]  /*b600*/  LOP3.LUT R6, R6, R3, RZ, 0x3c, !PT ;  /* 0x0000000306067212 */ /* 0x000fc600078e3cff */
[----:B------:R-:W-:Y:S01]  /*b610*/  IMAD R9, R7, 0x8, R2 ;  /* 0x0000000807097824 */ /* 0x000fe200078e0202 */
[----:B------:R-:W-:Y:S01]  /*b620*/  SHF.L.U32 R4, R6, 0x1f, RZ ;  /* 0x0000001f06047819 */ /* 0x000fe200000006ff */
[----:B-1----:R-:W-:Y:S06]  /*b630*/  @!P0 BRA `(.L_x_314) ;  /* 0x0000000400808947 */ /* 0x002fec0003800000 */
.L_x_330:
[----:B------:R-:W1:Y:S01]  /*b640*/  SYNCS.PHASECHK.TRANS64.TRYWAIT P0, [R9+URZ], R4 ;  /* 0x00000004090075a7 */ /* 0x000e62000800017f */
[----:B------:R-:W-:-:S05]  /*b650*/  VIADD R0, R7, 0x1 ;  /* 0x0000000107007836 */ /* 0x000fca0000000000 */
[----:B------:R-:W-:-:S04]  /*b660*/  ISETP.NE.AND P1, PT, R0, 0x9, PT ;  /* 0x000000090000780c */ /* 0x000fc80003f25270 */
[----:B------:R-:W-:Y:S02]  /*b670*/  SEL R3, RZ, 0x1, P1 ;  /* 0x00000001ff037807 */ /* 0x000fe40000800000 */
[----:B------:R-:W-:Y:S02]  /*b680*/  SEL R7, R0, RZ, P1 ;  /* 0x000000ff00077207 */ /* 0x000fe40000800000 */
[----:B------:R-:W-:-:S03]  /*b690*/  LOP3.LUT R6, R6, R3, RZ, 0x3c, !PT ;  /* 0x0000000306067212 */ /* 0x000fc600078e3cff */
[----:B0-----:R-:W-:Y:S01]  /*b6a0*/  IMAD R8, R7, 0x8, R2 ;  /* 0x0000000807087824 */ /* 0x001fe200078e0202 */
[----:B------:R-:W-:Y:S01]  /*b6b0*/  SHF.L.U32 R5, R6, 0x1f, RZ ;  /* 0x0000001f06057819 */ /* 0x000fe200000006ff */
[----:B-1----:R-:W-:Y:S06]  /*b6c0*/  @!P0 BRA `(.L_x_315) ;  /* 0x0000000400708947 */ /* 0x002fec0003800000 */
.L_x_331:
        /* <DEDUP_REMOVED lines=9> */
.L_x_332:
        /* <DEDUP_REMOVED lines=9> */
.L_x_333:
        /* <DEDUP_REMOVED lines=9> */
.L_x_334:
[----:B------:R-:W1:Y:S01]  /*b880*/  SYNCS.PHASECHK.TRANS64.TRYWAIT P0, [R9+URZ], R4 ;  /* 0x00000004090075a7 */ /* 0x000e62000800017f */
[----:B------:R-:W-:-:S05]  /*b890*/  VIADD R0, R7, 0x1 ;  /* 0x0000000107007836 */ /* 0x000fca0000000000 */
[----:B------:R-:W-:-:S04]  /*b8a0*/  ISETP.NE.AND P1, PT, R0, 0x9, PT ;  /* 0x000000090000780c */ /* 0x000fc80003f25270 */
[----:B------:R-:W-:Y:S02]  /*b8b0*/  SEL R3, RZ, 0x1, P1 ;  /* 0x00000001ff037807 */ /* 0x000fe40000800000 */
[----:B------:R-:W-:Y:S02]  /*b8c0*/  SEL R7, R0, RZ, P1 ;  /* 0x000000ff00077207 */ /* 0x000fe40000800000 */
[----:B------:R-:W-:-:S03]  /*b8d0*/  LOP3.LUT R11, R6, R3, RZ, 0x3c, !PT ;  /* 0x00000003060b7212 */ /* 0x000fc600078e3cff */
[----:B------:R-:W-:Y:S01]  /*b8e0*/  IMAD R6, R7, 0x8, R2 ;  /* 0x0000000807067824 */ /* 0x000fe200078e0202 */
[----:B0-----:R-:W-:Y:S01]  /*b8f0*/  SHF.L.U32 R5, R11, 0x1f, RZ ;  /* 0x0000001f0b057819 */ /* 0x001fe200000006ff */
[----:B-1----:R-:W-:Y:S06]  /*b900*/  @!P0 BRA `(.L_x_319) ;  /* 0x0000000400308947 */ /* 0x002fec0003800000 */
.L_x_335:
[----:B------:R-:W1:Y:S01]  /*b910*/  SYNCS.PHASECHK.TRANS64.TRYWAIT P0, [R6+URZ], R5 ;  /* 0x00000005060075a7 */ /* 0x000e62000800017f */
[----:B------:R-:W-:-:S05]  /*b920*/  VIADD R0, R7, 0x1 ;  /* 0x0000000107007836 */ /* 0x000fca0000000000 */
[----:B------:R-:W-:-:S04]  /*b930*/  ISETP.NE.AND P1, PT, R0, 0x9, PT ;  /* 0x000000090000780c */ /* 0x000fc80003f25270 */
[----:B0-----:R-:W-:Y:S02]  /*b940*/  SEL R4, RZ, 0x1, P1 ;  /* 0x00000001ff047807 */ /* 0x001fe40000800000 */
[----:B------:R-:W-:Y:S02]  /*b950*/  SEL R3, R0, RZ, P1 ;  /* 0x000000ff00037207 */ /* 0x000fe40000800000 */
[----:B------:R-:W-:Y:S01]  /*b960*/  LOP3.LUT R0, R11, R4, RZ, 0x3c, !PT ;  /* 0x000000040b007212 */ /* 0x000fe200078e3cff */
[----:B-1----:R-:W-:Y:S06]  /*b970*/  @!P0 BRA `(.L_x_320) ;  /* 0x0000000400288947 */ /* 0x002fec0003800000 */
.L_x_336:
[----:B------:R-:W-:Y:S01]  /*b980*/  IMAD R3, R3, 0x8, R2 ;  /* 0x0000000803037824 */ /* 0x000fe200078e0202 */
[----:B------:R-:W-:-:S07]  /*b990*/  SHF.L.U32 R0, R0, 0x1f, RZ ;  /* 0x0000001f00007819 */ /* 0x000fce00000006ff */
.L_x_321:
[----:B-1----:R1:W2:Y:S02]  /*b9a0*/  SYNCS.PHASECHK.TRANS64.TRYWAIT P0, [R3+URZ], R0 ;  /* 0x00000000030075a7 */ /* 0x0022a4000800017f */
[----:B--2---:R-:W-:Y:S05]  /*b9b0*/  @!P0 NANOSLEEP.SYNCS 0x989680 ;  /* 0x009896800000895d */ /* 0x004fea0003900000 */
[----:B------:R-:W2:Y:S02]  /*b9c0*/  @!P0 SYNCS.PHASECHK.TRANS64 P0, [R3+URZ], R0 ;  /* 0x00000000030085a7 */ /* 0x000ea4000800007f */
[----:B--2---:R-:W-:Y:S05]  /*b9d0*/  @!P0 BRA `(.L_x_321) ;  /* 0xfffffffc00f08947 */ /* 0x004fea000383ffff */
.L_x_311:
[----:B------:R-:W-:Y:S05]  /*b9e0*/  BSYNC B0 ;  /* 0x0000000000007941 */ /* 0x000fea0003800000 */
.L_x_310:
[----:B------:R-:W-:Y:S05]  /*b9f0*/  EXIT ;  /* 0x000000000000794d */ /* 0x000fea0003800000 */
.L_x_22:
[----:B---3--:R3:W4:Y:S02]  /*ba00*/  SYNCS.PHASECHK.TRANS64.TRYWAIT P1, [R3+URZ], R0 ;  /* 0x00000000030075a7 */ /* 0x008724000802017f */
[----:B----4-:R-:W-:Y:S05]  /*ba10*/  @!P1 NANOSLEEP.SYNCS 0x989680 ;  /* 0x009896800000995d */ /* 0x010fea0003900000 */
[----:B------:R-:W4:Y:S02]  /*ba20*/  @!P1 SYNCS.PHASECHK.TRANS64 P1, [R3+URZ], R0 ;  /* 0x00000000030095a7 */ /* 0x000f24000802007f */
[----:B----4-:R-:W-:Y:S05]  /*ba30*/  @!P1 BRA `(.L_x_22) ;  /* 0xfffffffc00f09947 */ /* 0x010fea000383ffff */
[----:B------:R-:W-:Y:S05]  /*ba40*/  BRA `(.L_x_21) ;  /* 0xffffff5800e87947 */ /* 0x000fea000383ffff */
.L_x_27:
[----:B-1----:R1:W2:Y:S02]  /*ba50*/  SYNCS.PHASECHK.TRANS64.TRYWAIT P1, [R5+URZ], R4 ;  /* 0x00000004050075a7 */ /* 0x0022a4000802017f */
[----:B--2---:R-:W-:Y:S05]  /*ba60*/  @!P1 NANOSLEEP.SYNCS 0x989680 ;  /* 0x009896800000995d */ /* 0x004fea0003900000 */
[----:B------:R-:W2:Y:S02]  /*ba70*/  @!P1 SYNCS.PHASECHK.TRANS64 P1, [R5+URZ], R4 ;  /* 0x00000004050095a7 */ /* 0x000ea4000802007f */
[----:B--2---:R-:W-:Y:S05]  /*ba80*/  @!P1 BRA `(.L_x_27) ;  /* 0xfffffffc00f09947 */ /* 0x004fea000383ffff */
[----:B------:R-:W-:Y:S05]  /*ba90*/  BRA `(.L_x_26) ;  /* 0xffffff5c009c7947 */ /* 0x000fea000383ffff */
.L_x_298:
[----:B------:R-:W-:Y:S01]  /*baa0*/  BSSY B1, `(.L_x_322) ;  /* 0x0000006000017945 */ /* 0x000fe20003800000 */
[----:B------:R-:W-:-:S07]  /*bab0*/  IMAD.MOV.U32 R15, RZ, RZ, -0x1 ;  /* 0xffffffffff0f7424 */ /* 0x000fce00078e00ff */
[----:B------:R-:W-:Y:S05]  /*bac0*/  WARPSYNC.COLLECTIVE R15, `(.L_x_323) ;  /* 0x000000000f0c7348 */ /* 0x000fea0003c00000 */
[----:B------:R-:W-:Y:S02]  /*bad0*/  ELECT P6, UR62, PT ;  /* 0x00000000003e782f */ /* 0x000fe400038c0000 */
[----:B------:R-:W-:Y:S01]  /*bae0*/  MOV R14, UR62 ;  /* 0x0000003e000e7c02 */ /* 0x000fe20008000f00 */
[----:B------:R-:W-:Y:S10]  /*baf0*/  ENDCOLLECTIVE ;  /* 0x000000000000791b */ /* 0x000ff40003800000 */
.L_x_323:
[----:B------:R-:W-:Y:S05]  /*bb00*/  BSYNC B1 ;  /* 0x0000000000017941 */ /* 0x000fea0003800000 */
.L_x_322:
[----:B------:R-:W-:Y:S05]  /*bb10*/  BRA `(.L_x_324) ;  /* 0xffffffec008c7947 */ /* 0x000fea000383ffff */
.L_x_301:
[----:B-1----:R1:W2:Y:S02]  /*bb20*/  SYNCS.PHASECHK.TRANS64.TRYWAIT P0, [R23+URZ+0x48], R14 ;  /* 0x0000480e170075a7 */ /* 0x0022a4000800017f */
[----:B--2---:R-:W-:Y:S05]  /*bb30*/  @!P0 NANOSLEEP.SYNCS 0x989680 ;  /* 0x009896800000895d */ /* 0x004fea0003900000 */
[----:B------:R-:W2:Y:S02]  /*bb40*/  @!P0 SYNCS.PHASECHK.TRANS64 P0, [R23+URZ+0x48], R14 ;  /* 0x0000480e170085a7 */ /* 0x000ea4000800007f */
[----:B--2---:R-:W-:Y:S05]  /*bb50*/  @!P0 BRA `(.L_x_301) ;  /* 0xfffffffc00f08947 */ /* 0x004fea000383ffff */
[----:B------:R-:W-:Y:S05]  /*bb60*/  BRA `(.L_x_325) ;  /* 0xffffffec00c47947 */ /* 0x000fea000383ffff */
.L_x_309:
[----:B------:R-:W-:Y:S01]  /*bb70*/  BSSY B0, `(.L_x_326) ;  /* 0x0000006000007945 */ /* 0x000fe20003800000 */
[----:B------:R-:W-:-:S07]  /*bb80*/  IMAD.MOV.U32 R15, RZ, RZ, -0x1 ;  /* 0xffffffffff0f7424 */ /* 0x000fce00078e00ff */
[----:B------:R-:W-:Y:S05]  /*bb90*/  WARPSYNC.COLLECTIVE R15, `(.L_x_327) ;  /* 0x000000000f0c7348 */ /* 0x000fea0003c00000 */
[----:B------:R-:W-:Y:S02]  /*bba0*/  ELECT P6, UR62, PT ;  /* 0x00000000003e782f */ /* 0x000fe400038c0000 */
[----:B------:R-:W-:Y:S01]  /*bbb0*/  MOV R14, UR62 ;  /* 0x0000003e000e7c02 */ /* 0x000fe20008000f00 */
[----:B------:R-:W-:Y:S10]  /*bbc0*/  ENDCOLLECTIVE ;  /* 0x000000000000791b */ /* 0x000ff40003800000 */
.L_x_327:
[----:B------:R-:W-:Y:S05]  /*bbd0*/  BSYNC B0 ;  /* 0x0000000000007941 */ /* 0x000fea0003800000 */
.L_x_326:
[----:B------:R-:W-:Y:S05]  /*bbe0*/  BRA `(.L_x_328) ;  /* 0xfffffff8001c7947 */ /* 0x000fea000383ffff */
.L_x_313:
[----:B0-----:R0:W1:Y:S02]  /*bbf0*/  SYNCS.PHASECHK.TRANS64.TRYWAIT P0, [R7+URZ], R4 ;  /* 0x00000004070075a7 */ /* 0x001064000800017f */
[----:B-1----:R-:W-:Y:S05]  /*bc00*/  @!P0 NANOSLEEP.SYNCS 0x989680 ;  /* 0x009896800000895d */ /* 0x002fea0003900000 */
[----:B------:R-:W1:Y:S02]  /*bc10*/  @!P0 SYNCS.PHASECHK.TRANS64 P0, [R7+URZ], R4 ;  /* 0x00000004070085a7 */ /* 0x000e64000800007f */
[----:B-1----:R-:W-:Y:S05]  /*bc20*/  @!P0 BRA `(.L_x_313) ;  /* 0xfffffffc00f08947 */ /* 0x002fea000383ffff */
[----:B------:R-:W-:Y:S05]  /*bc30*/  BRA `(.L_x_329) ;  /* 0xfffffff8005c7947 */ /* 0x000fea000383ffff */
.L_x_314:
[----:B0-----:R0:W1:Y:S02]  /*bc40*/  SYNCS.PHASECHK.TRANS64.TRYWAIT P0, [R8+URZ], R5 ;  /* 0x00000005080075a7 */ /* 0x001064000800017f */
[----:B-1----:R-:W-:Y:S05]  /*bc50*/  @!P0 NANOSLEEP.SYNCS 0x989680 ;  /* 0x009896800000895d */ /* 0x002fea0003900000 */
[----:B------:R-:W1:Y:S02]  /*bc60*/  @!P0 SYNCS.PHASECHK.TRANS64 P0, [R8+URZ], R5 ;  /* 0x00000005080085a7 */ /* 0x000e64000800007f */
[----:B-1----:R-:W-:Y:S05]  /*bc70*/  @!P0 BRA `(.L_x_314) ;  /* 0xfffffffc00f08947 */ /* 0x002fea000383ffff */
[----:B------:R-:W-:Y:S05]  /*bc80*/  BRA `(.L_x_330) ;  /* 0xfffffff8006c7947 */ /* 0x000fea000383ffff */
.L_x_315:
[----:B0-----:R0:W1:Y:S02]  /*bc90*/  SYNCS.PHASECHK.TRANS64.TRYWAIT P0, [R9+URZ], R4 ;  /* 0x00000004090075a7 */ /* 0x001064000800017f */
[----:B-1----:R-:W-:Y:S05]  /*bca0*/  @!P0 NANOSLEEP.SYNCS 0x989680 ;  /* 0x009896800000895d */ /* 0x002fea0003900000 */
[----:B------:R-:W1:Y:S02]  /*bcb0*/  @!P0 SYNCS.PHASECHK.TRANS64 P0, [R9+URZ], R4 ;  /* 0x00000004090085a7 */ /* 0x000e64000800007f */
[----:B-1----:R-:W-:Y:S05]  /*bcc0*/  @!P0 BRA `(.L_x_315) ;  /* 0xfffffffc00f08947 */ /* 0x002fea000383ffff */
[----:B------:R-:W-:Y:S05]  /*bcd0*/  BRA `(.L_x_331) ;  /* 0xfffffff8007c7947 */ /* 0x000fea000383ffff */
.L_x_316:
[----:B0-----:R0:W1:Y:S02]  /*bce0*/  SYNCS.PHASECHK.TRANS64.TRYWAIT P0, [R8+URZ], R5 ;  /* 0x00000005080075a7 */ /* 0x001064000800017f */
[----:B-1----:R-:W-:Y:S05]  /*bcf0*/  @!P0 NANOSLEEP.SYNCS 0x989680 ;  /* 0x009896800000895d */ /* 0x002fea0003900000 */
[----:B------:R-:W1:Y:S02]  /*bd00*/  @!P0 SYNCS.PHASECHK.TRANS64 P0, [R8+URZ], R5 ;  /* 0x00000005080085a7 */ /* 0x000e64000800007f */
[----:B-1----:R-:W-:Y:S05]  /*bd10*/  @!P0 BRA `(.L_x_316) ;  /* 0xfffffffc00f08947 */ /* 0x002fea000383ffff */
[----:B------:R-:W-:Y:S05]  /*bd20*/  BRA `(.L_x_332) ;  /* 0xfffffff8008c7947 */ /* 0x000fea000383ffff */
.L_x_317:
[----:B0-----:R0:W1:Y:S02]  /*bd30*/  SYNCS.PHASECHK.TRANS64.TRYWAIT P0, [R9+URZ], R4 ;  /* 0x00000004090075a7 */ /* 0x001064000800017f */
[----:B-1----:R-:W-:Y:S05]  /*bd40*/  @!P0 NANOSLEEP.SYNCS 0x989680 ;  /* 0x009896800000895d */ /* 0x002fea0003900000 */
[----:B------:R-:W1:Y:S02]  /*bd50*/  @!P0 SYNCS.PHASECHK.TRANS64 P0, [R9+URZ], R4 ;  /* 0x00000004090085a7 */ /* 0x000e64000800007f */
[----:B-1----:R-:W-:Y:S05]  /*bd60*/  @!P0 BRA `(.L_x_317) ;  /* 0xfffffffc00f08947 */ /* 0x002fea000383ffff */
[----:B------:R-:W-:Y:S05]  /*bd70*/  BRA `(.L_x_333) ;  /* 0xfffffff8009c7947 */ /* 0x000fea000383ffff */
.L_x_318:
[----:B0-----:R0:W1:Y:S02]  /*bd80*/  SYNCS.PHASECHK.TRANS64.TRYWAIT P0, [R8+URZ], R5 ;  /* 0x00000005080075a7 */ /* 0x001064000800017f */
[----:B-1----:R-:W-:Y:S05]  /*bd90*/  @!P0 NANOSLEEP.SYNCS 0x989680 ;  /* 0x009896800000895d */ /* 0x002fea0003900000 */
[----:B------:R-:W1:Y:S02]  /*bda0*/  @!P0 SYNCS.PHASECHK.TRANS64 P0, [R8+URZ], R5 ;  /* 0x00000005080085a7 */ /* 0x000e64000800007f */
[----:B-1----:R-:W-:Y:S05]  /*bdb0*/  @!P0 BRA `(.L_x_318) ;  /* 0xfffffffc00f08947 */ /* 0x002fea000383ffff */
[----:B------:R-:W-:Y:S05]  /*bdc0*/  BRA `(.L_x_334) ;  /* 0xfffffff800ac7947 */ /* 0x000fea000383ffff */
.L_x_319:
[----:B0-----:R0:W1:Y:S02]  /*bdd0*/  SYNCS.PHASECHK.TRANS64.TRYWAIT P0, [R9+URZ], R4 ;  /* 0x00000004090075a7 */ /* 0x001064000800017f */
[----:B-1----:R-:W-:Y:S05]  /*bde0*/  @!P0 NANOSLEEP.SYNCS 0x989680 ;  /* 0x009896800000895d */ /* 0x002fea0003900000 */
[----:B------:R-:W1:Y:S02]  /*bdf0*/  @!P0 SYNCS.PHASECHK.TRANS64 P0, [R9+URZ], R4 ;  /* 0x00000004090085a7 */ /* 0x000e64000800007f */
[----:B-1----:R-:W-:Y:S05]  /*be00*/  @!P0 BRA `(.L_x_319) ;  /* 0xfffffffc00f08947 */ /* 0x002fea000383ffff */
[----:B------:R-:W-:Y:S05]  /*be10*/  BRA `(.L_x_335) ;  /* 0xfffffff800bc7947 */ /* 0x000fea000383ffff */
.L_x_320:
[----:B0-----:R0:W1:Y:S02]  /*be20*/  SYNCS.PHASECHK.TRANS64.TRYWAIT P0, [R6+URZ], R5 ;  /* 0x00000005060075a7 */ /* 0x001064000800017f */
[----:B-1----:R-:W-:Y:S05]  /*be30*/  @!P0 NANOSLEEP.SYNCS 0x989680 ;  /* 0x009896800000895d */ /* 0x002fea0003900000 */
[----:B------:R-:W1:Y:S02]  /*be40*/  @!P0 SYNCS.PHASECHK.TRANS64 P0, [R6+URZ], R5 ;  /* 0x00000005060085a7 */ /* 0x000e64000800007f */
[----:B-1----:R-:W-:Y:S05]  /*be50*/  @!P0 BRA `(.L_x_320) ;  /* 0xfffffffc00f08947 */ /* 0x002fea000383ffff */
[----:B------:R-:W-:Y:S05]  /*be60*/  BRA `(.L_x_336) ;  /* 0xfffffff800c47947 */ /* 0x000fea000383ffff */
.L_x_337:
[----:B------:R-:W-:-:S00]  /*be70*/  BRA `(.L_x_337) ;  /* 0xfffffffc00fc7947 */ /* 0x000fc0000383ffff */
[----:B------:R-:W-:-:S00]  /*be80*/  NOP ;  /* 0x0000000000007918 */ /* 0x000fc00000000000 */
[----:B------:R-:W-:-:S00]  /*be90*/  NOP ;  /* 0x0000000000007918 */ /* 0x000fc00000000000 */
[----:B------:R-:W-:-:S00]  /*bea0*/  NOP ;  /* 0x0000000000007918 */ /* 0x000fc00000000000 */
[----:B------:R-:W-:-:S00]  /*beb0*/  NOP ;  /* 0x0000000000007918 */ /* 0x000fc00000000000 */
[----:B------:R-:W-:-:S00]  /*bec0*/  NOP ;  /* 0x0000000000007918 */ /* 0x000fc00000000000 */
[----:B------:R-:W-:-:S00]  /*bed0*/  NOP ;  /* 0x0000000000007918 */ /* 0x000fc00000000000 */
[----:B------:R-:W-:-:S00]  /*bee0*/  NOP ;  /* 0x0000000000007918 */ /* 0x000fc00000000000 */
[----:B------:R-:W-:-:S00]  /*bef0*/  NOP ;  /* 0x0000000000007918 */ /* 0x000fc00000000000 */
.L_x_338:


//--------------------- .nv.global.init           --------------------------
	.section	.nv.global.init,"aw",@progbits
.nv.global.init:
	.type		$str$22,@object
	.size		$str$22,($str$23 - $str$22)
$str$22:
        /*0000*/ 	.byte	0x6b, 0x5f, 0x74, 0x69, 0x6c, 0x65, 0x5f, 0x63, 0x6f, 0x75, 0x6e, 0x74, 0x20, 0x3e, 0x3d, 0x20
        /*0010*/ 	.byte	0x31, 0x00
	.type		$str$23,@object
	.size		$str$23,(__unnamed_1 - $str$23)
$str$23:
        /*0012*/ 	.byte	0x2f, 0x74, 0x6d, 0x70, 0x2f, 0x63, 0x75, 0x74, 0x6c, 0x61, 0x73, 0x73, 0x5f, 0x73, 0x77, 0x65
        /*0022*/ 	.byte	0x65, 0x70, 0x5f, 0x73, 0x72, 0x63, 0x2f, 0x69, 0x6e, 0x63, 0x6c, 0x75, 0x64, 0x65, 0x2f, 0x63
        /*0032*/ 	.byte	0x75, 0x74, 0x6c, 0x61, 0x73, 0x73, 0x2f, 0x67, 0x65, 0x6d, 0x6d, 0x2f, 0x63, 0x6f, 0x6c, 0x6c
        /*0042*/ 	.byte	0x65, 0x63, 0x74, 0x69, 0x76, 0x65, 0x2f, 0x73, 0x6d, 0x39, 0x30, 0x5f, 0x6d, 0x6d, 0x61, 0x5f
        /*0052*/ 	.byte	0x74, 0x6d, 0x61, 0x5f, 0x67, 0x6d, 0x6d, 0x61, 0x5f, 0x73, 0x73, 0x5f, 0x77, 0x61, 0x72, 0x70
        /*0062*/ 	.byte	0x73, 0x70, 0x65, 0x63, 0x69, 0x61, 0x6c, 0x69, 0x7a, 0x65, 0x64, 0x2e, 0x68, 0x70, 0x70, 0x00
	.type		__unnamed_1,@object
	.size		__unnamed_1,(.L_0 - __unnamed_1)
__unnamed_1:
        /*0072*/ 	.byte	0x76, 0x6f, 0x69, 0x64, 0x20, 0x63, 0x75, 0x74, 0x6c, 0x61, 0x73, 0x73, 0x3a, 0x3a, 0x67, 0x65
        /* <DEDUP_REMOVED lines=180> */
        /*0bc2*/ 	.byte	0x74, 0x69, 0x74, 0x79, 0x5d, 0x00
.L_0:


//--------------------- .nv.shared._ZN7cutlass13device_kernelINS_4gemm6kernel13GemmUniversalIN4cute5tupleIJiiiiEEENS1_10collective13CollectiveMmaINS1_34MainloopSm90TmaGmmaWarpSpecializedILi9ENS5_IJNS4_1CILi2EEENSA_ILi1EEESC_EEENS1_35KernelTmaWarpSpecializedCooperativeEEENS5_IJNSA_ILi128EEENSA_ILi256EEENSA_ILi32EEEEEENS_6half_tENS5_IJlSC_lEEESK_SL_NS4_8TiledMMAINS4_8MMA_AtomIJNS4_4SM904GMMA26MMA_64x256x16_F32F16F16_SSILNSP_5MajorE0ELSR_0ELNSP_7ScaleInE1ELSS_1EEEEEENS4_6LayoutISD_NS5_IJSC_NSA_ILi0EEESW_EEEEENS5_IJNS4_10UnderscoreESZ_SZ_EEEEENS4_13SM90_TMA_LOADENS4_14ComposedLayoutINS4_7SwizzleILi2ELi4ELi3EEENS4_18smem_ptr_flag_bitsILi16EEENSV_INS5_IJNSA_ILi8EEESI_EEENS5_IJSI_SC_EEEEEEEvNS4_8identityENS4_23SM90_TMA_LOAD_MULTICASTES1C_vS1D_EENS_8epilogue10collective6detail29Sm90TmaWarpSpecializedAdapterINS1H_15DefaultEpilogueISK_SL_SL_NS1G_6thread17LinearCombinationISK_Li1EffLNS1L_9ScaleType4KindE0ELNS_15FloatRoundStyleE2ESK_EENS1_15EpilogueDefaultEEEEEvvEEEEvNT_6ParamsE --------------------------
	.section	.nv.shared._ZN7cutlass13device_kernelINS_4gemm6kernel13GemmUniversalIN4cute5tupleIJiiiiEEENS1_10collective13CollectiveMmaINS1_34MainloopSm90TmaGmmaWarpSpecializedILi9ENS5_IJNS4_1CILi2EEENSA_ILi1EEESC_EEENS1_35KernelTmaWarpSpecializedCooperativeEEENS5_IJNSA_ILi128EEENSA_ILi256EEENSA_ILi32EEEEEENS_6half_tENS5_IJlSC_lEEESK_SL_NS4_8TiledMMAINS4_8MMA_AtomIJNS4_4SM904GMMA26MMA_64x256x16_F32F16F16_SSILNSP_5MajorE0ELSR_0ELNSP_7ScaleInE1ELSS_1EEEEEENS4_6LayoutISD_NS5_IJSC_NSA_ILi0EEESW_EEEEENS5_IJNS4_10UnderscoreESZ_SZ_EEEEENS4_13SM90_TMA_LOADENS4_14ComposedLayoutINS4_7SwizzleILi2ELi4ELi3EEENS4_18smem_ptr_flag_bitsILi16EEENSV_INS5_IJNSA_ILi8EEESI_EEENS5_IJSI_SC_EEEEEEEvNS4_8identityENS4_23SM90_TMA_LOAD_MULTICASTES1C_vS1D_EENS_8epilogue10collective6detail29Sm90TmaWarpSpecializedAdapterINS1H_15DefaultEpilogueISK_SL_SL_NS1G_6thread17LinearCombinationISK_Li1EffLNS1L_9ScaleType4KindE0ELNS_15FloatRoundStyleE2ESK_EENS1_15EpilogueDefaultEEEEEvvEEEEvNT_6ParamsE,"aw",@nobits
	.sectionflags	@""
	.align	16
	.zero		1024


//--------------------- .nv.shared.reserved.0     --------------------------
	.section	.nv.shared.reserved.0,"aw",@nobits
	.weak		__nv_reservedSMEM_offset_0_alias
	.size		__nv_reservedSMEM_offset_0_alias, 0, 0
	.other		__nv_reservedSMEM_offset_0_alias,@"STO_CUDA_RESERVED_SHARED STV_DEFAULT"
__nv_reservedSMEM_offset_0_alias:
	.zero		0


//--------------------- .nv.global                --------------------------
	.section	.nv.global,"aw",@nobits
.nv.global:
	.type		_ZN40_INTERNAL_be8c2b60_4_k_cu_97c051a3_132814cute1_E,@object
	.size		_ZN40_INTERNAL_be8c2b60_4_k_cu_97c051a3_132814cute1_E,(_ZN40_INTERNAL_be8c2b60_4_k_cu_97c051a3_132814cuda3std3__45__cpo6cbeginE - _ZN40_INTERNAL_be8c2b60_4_k_cu_97c051a3_132814cute1_E)
_ZN40_INTERNAL_be8c2b60_4_k_cu_97c051a3_132814cute1_E:
	.zero		1
	.type		_ZN40_INTERNAL_be8c2b60_4_k_cu_97c051a3_132814cuda3std3__45__cpo6cbeginE,@object
	.size		_ZN40_INTERNAL_be8c2b60_4_k_cu_97c051a3_132814cuda3std3__45__cpo6cbeginE,(_ZN40_INTERNAL_be8c2b60_4_k_cu_97c051a3_132814cuda3std3__48in_placeE - _ZN40_INTERNAL_be8c2b60_4_k_cu_97c051a3_132814cuda3std3__45__cpo6cbeginE)
_ZN40_INTERNAL_be8c2b60_4_k_cu_97c051a3_132814cuda3std3__45__cpo6cbeginE:
	.zero		1
	.type		_ZN40_INTERNAL_be8c2b60_4_k_cu_97c051a3_132814cuda3std3__48in_placeE,@object
	.size		_ZN40_INTERNAL_be8c2b60_4_k_cu_97c051a3_132814cuda3std3__48in_placeE,(_ZN40_INTERNAL_be8c2b60_4_k_cu_97c051a3_132814cuda3std6ranges3__45__cpo9iter_moveE - _ZN40_INTERNAL_be8c2b60_4_k_cu_97c051a3_132814cuda3std3__48in_placeE)
_ZN40_INTERNAL_be8c2b60_4_k_cu_97c051a3_132814cuda3std3__48in_placeE:
	.zero		1
	.type		_ZN40_INTERNAL_be8c2b60_4_k_cu_97c051a3_132814cuda3std6ranges3__45__cpo9iter_moveE,@object
	.size		_ZN40_INTERNAL_be8c2b60_4_k_cu_97c051a3_132814cuda3std6ranges3__45__cpo9iter_moveE,(_ZN40_INTERNAL_be8c2b60_4_k_cu_97c051a3_132814cuda3std3__45__cpo5beginE - _ZN40_INTERNAL_be8c2b60_4_k_cu_97c051a3_132814cuda3std6ranges3__45__cpo9iter_moveE)
_ZN40_INTERNAL_be8c2b60_4_k_cu_97c051a3_132814cuda3std6ranges3__45__cpo9iter_moveE:
	.zero		1
	.type		_ZN40_INTERNAL_be8c2b60_4_k_cu_97c051a3_132814cuda3std3__45__cpo5beginE,@object
	.size		_ZN40_INTERNAL_be8c2b60_4_k_cu_97c051a3_132814cuda3std3__45__cpo5beginE,(_ZN40_INTERNAL_be8c2b60_4_k_cu_97c051a3_132814cuda3std3__442_GLOBAL__N__be8c2b60_4_k_cu_97c051a3_132816ignoreE - _ZN40_INTERNAL_be8c2b60_4_k_cu_97c051a3_132814cuda3std3__45__cpo5beginE)
_ZN40_INTERNAL_be8c2b60_4_k_cu_97c051a3_132814cuda3std3__45__cpo5beginE:
	.zero		1
	.type		_ZN40_INTERNAL_be8c2b60_4_k_cu_97c051a3_132814cuda3std3__442_GLOBAL__N__be8c2b60_4_k_cu_97c051a3_132816ignoreE,@object
	.size		_ZN40_INTERNAL_be8c2b60_4_k_cu_97c051a3_132814cuda3std3__442_GLOBAL__N__be8c2b60_4_k_cu_97c051a3_132816ignoreE,(_ZN40_INTERNAL_be8c2b60_4_k_cu_97c051a3_132814cute7productE - _ZN40_INTERNAL_be8c2b60_4_k_cu_97c051a3_132814cuda3std3__442_GLOBAL__N__be8c2b60_4_k_cu_97c051a3_132816ignoreE)
_ZN40_INTERNAL_be8c2b60_4_k_cu_97c051a3_132814cuda3std3__442_GLOBAL__N__be8c2b60_4_k_cu_97c051a3_132816ignoreE:
	.zero		1
	.type		_ZN40_INTERNAL_be8c2b60_4_k_cu_97c051a3_132814cute7productE,@object
	.size		_ZN40_INTERNAL_be8c2b60_4_k_cu_97c051a3_132814cute7productE,(_ZN40_INTERNAL_be8c2b60_4_k_cu_97c051a3_132814cuda3std3__45__cpo3endE - _ZN40_INTERNAL_be8c2b60_4_k_cu_97c051a3_132814cute7productE)
_ZN40_INTERNAL_be8c2b60_4_k_cu_97c051a3_132814cute7productE:
	.zero		1
	.type		_ZN40_INTERNAL_be8c2b60_4_k_cu_97c051a3_132814cuda3std3__45__cpo3endE,@object
	.size		_ZN40_INTERNAL_be8c2b60_4_k_cu_97c051a3_132814cuda3std3__45__cpo3endE,(_ZN40_INTERNAL_be8c2b60_4_k_cu_97c051a3_132814cuda3std3__419piecewise_constructE - _ZN40_INTERNAL_be8c2b60_4_k_cu_97c051a3_132814cuda3std3__45__cpo3endE)
_ZN40_INTERNAL_be8c2b60_4_k_cu_97c051a3_132814cuda3std3__45__cpo3endE:
	.zero		1
	.type		_ZN40_INTERNAL_be8c2b60_4_k_cu_97c051a3_132814cuda3std3__419piecewise_constructE,@object
	.size		_ZN40_INTERNAL_be8c2b60_4_k_cu_97c051a3_132814cuda3std3__419piecewise_constructE,(_ZN40_INTERNAL_be8c2b60_4_k_cu_97c051a3_132814cuda3std3__45__cpo4cendE - _ZN40_INTERNAL_be8c2b60_4_k_cu_97c051a3_132814cuda3std3__419piecewise_constructE)
_ZN40_INTERNAL_be8c2b60_4_k_cu_97c051a3_132814cuda3std3__419piecewise_constructE:
	.zero		1
	.type		_ZN40_INTERNAL_be8c2b60_4_k_cu_97c051a3_132814cuda3std3__45__cpo4cendE,@object
	.size		_ZN40_INTERNAL_be8c2b60_4_k_cu_97c051a3_132814cuda3std3__45__cpo4cendE,(_ZN40_INTERNAL_be8c2b60_4_k_cu_97c051a3_132814cuda3std6ranges3__45__cpo4swapE - _ZN40_INTERNAL_be8c2b60_4_k_cu_97c051a3_132814cuda3std3__45__cpo4cendE)
_ZN40_INTERNAL_be8c2b60_4_k_cu_97c051a3_132814cuda3std3__45__cpo4cendE:
	.zero		1
	.type		_ZN40_INTERNAL_be8c2b60_4_k_cu_97c051a3_132814cuda3std6ranges3__45__cpo4swapE,@object
	.size		_ZN40_INTERNAL_be8c2b60_4_k_cu_97c051a3_132814cuda3std6ranges3__45__cpo4swapE,(.L_8 - _ZN40_INTERNAL_be8c2b60_4_k_cu_97c051a3_132814cuda3std6ranges3__45__cpo4swapE)
_ZN40_INTERNAL_be8c2b60_4_k_cu_97c051a3_132814cuda3std6ranges3__45__cpo4swapE:
	.zero		1
.L_8:


//--------------------- .nv.constant0._ZN7cutlass13device_kernelINS_4gemm6kernel13GemmUniversalIN4cute5tupleIJiiiiEEENS1_10collective13CollectiveMmaINS1_34MainloopSm90TmaGmmaWarpSpecializedILi9ENS5_IJNS4_1CILi2EEENSA_ILi1EEESC_EEENS1_35KernelTmaWarpSpecializedCooperativeEEENS5_IJNSA_ILi128EEENSA_ILi256EEENSA_ILi32EEEEEENS_6half_tENS5_IJlSC_lEEESK_SL_NS4_8TiledMMAINS4_8MMA_AtomIJNS4_4SM904GMMA26MMA_64x256x16_F32F16F16_SSILNSP_5MajorE0ELSR_0ELNSP_7ScaleInE1ELSS_1EEEEEENS4_6LayoutISD_NS5_IJSC_NSA_ILi0EEESW_EEEEENS5_IJNS4_10UnderscoreESZ_SZ_EEEEENS4_13SM90_TMA_LOADENS4_14ComposedLayoutINS4_7SwizzleILi2ELi4ELi3EEENS4_18smem_ptr_flag_bitsILi16EEENSV_INS5_IJNSA_ILi8EEESI_EEENS5_IJSI_SC_EEEEEEEvNS4_8identityENS4_23SM90_TMA_LOAD_MULTICASTES1C_vS1D_EENS_8epilogue10collective6detail29Sm90TmaWarpSpecializedAdapterINS1H_15DefaultEpilogueISK_SL_SL_NS1G_6thread17LinearCombinationISK_Li1EffLNS1L_9ScaleType4KindE0ELNS_15FloatRoundStyleE2ESK_EENS1_15EpilogueDefaultEEEEEvvEEEEvNT_6ParamsE --------------------------
	.section	.nv.constant0._ZN7cutlass13device_kernelINS_4gemm6kernel13GemmUniversalIN4cute5tupleIJiiiiEEENS1_10collective13CollectiveMmaINS1_34MainloopSm90TmaGmmaWarpSpecializedILi9ENS5_IJNS4_1CILi2EEENSA_ILi1EEESC_EEENS1_35KernelTmaWarpSpecializedCooperativeEEENS5_IJNSA_ILi128EEENSA_ILi256EEENSA_ILi32EEEEEENS_6half_tENS5_IJlSC_lEEESK_SL_NS4_8TiledMMAINS4_8MMA_AtomIJNS4_4SM904GMMA26MMA_64x256x16_F32F16F16_SSILNSP_5MajorE0ELSR_0ELNSP_7ScaleInE1ELSS_1EEEEEENS4_6LayoutISD_NS5_IJSC_NSA_ILi0EEESW_EEEEENS5_IJNS4_10UnderscoreESZ_SZ_EEEEENS4_13SM90_TMA_LOADENS4_14ComposedLayoutINS4_7SwizzleILi2ELi4ELi3EEENS4_18smem_ptr_flag_bitsILi16EEENSV_INS5_IJNSA_ILi8EEESI_EEENS5_IJSI_SC_EEEEEEEvNS4_8identityENS4_23SM90_TMA_LOAD_MULTICASTES1C_vS1D_EENS_8epilogue10collective6detail29Sm90TmaWarpSpecializedAdapterINS1H_15DefaultEpilogueISK_SL_SL_NS1G_6thread17LinearCombinationISK_Li1EffLNS1L_9ScaleType4KindE0ELNS_15FloatRoundStyleE2ESK_EENS1_15EpilogueDefaultEEEEEvvEEEEvNT_6ParamsE,"a",@progbits
	.sectionflags	@""
	.align	4
.nv.constant0._ZN7cutlass13device_kernelINS_4gemm6kernel13GemmUniversalIN4cute5tupleIJiiiiEEENS1_10collective13CollectiveMmaINS1_34MainloopSm90TmaGmmaWarpSpecializedILi9ENS5_IJNS4_1CILi2EEENSA_ILi1EEESC_EEENS1_35KernelTmaWarpSpecializedCooperativeEEENS5_IJNSA_ILi128EEENSA_ILi256EEENSA_ILi32EEEEEENS_6half_tENS5_IJlSC_lEEESK_SL_NS4_8TiledMMAINS4_8MMA_AtomIJNS4_4SM904GMMA26MMA_64x256x16_F32F16F16_SSILNSP_5MajorE0ELSR_0ELNSP_7ScaleInE1ELSS_1EEEEEENS4_6LayoutISD_NS5_IJSC_NSA_ILi0EEESW_EEEEENS5_IJNS4_10UnderscoreESZ_SZ_EEEEENS4_13SM90_TMA_LOADENS4_14ComposedLayoutINS4_7SwizzleILi2ELi4ELi3EEENS4_18smem_ptr_flag_bitsILi16EEENSV_INS5_IJNSA_ILi8EEESI_EEENS5_IJSI_SC_EEEEEEEvNS4_8identityENS4_23SM90_TMA_LOAD_MULTICASTES1C_vS1D_EENS_8epilogue10collective6detail29Sm90TmaWarpSpecializedAdapterINS1H_15DefaultEpilogueISK_SL_SL_NS1G_6thread17LinearCombinationISK_Li1EffLNS1L_9ScaleType4KindE0ELNS_15FloatRoundStyleE2ESK_EENS1_15EpilogueDefaultEEEEEvvEEEEvNT_6ParamsE:
	.zero		1664


//--------------------- SYMBOLS --------------------------

	.type		.nv.reservedSmem.offset0,@object
	.size		.nv.reservedSmem.offset0,0x4
	.type		__assertfail,@function
